//
// Generated by NVIDIA NVVM Compiler
//
// Compiler Build ID: CL-36424714
// Cuda compilation tools, release 13.0, V13.0.88
// Based on NVVM 20.0.0
//

.version 9.0
.target sm_100
.address_size 64

	// .globl	_Z14normalize_rowsiiiPfS_

.visible .entry _Z14normalize_rowsiiiPfS_(
	.param .u32 _Z14normalize_rowsiiiPfS__param_0,
	.param .u32 _Z14normalize_rowsiiiPfS__param_1,
	.param .u32 _Z14normalize_rowsiiiPfS__param_2,
	.param .u64 .ptr .align 1 _Z14normalize_rowsiiiPfS__param_3,
	.param .u64 .ptr .align 1 _Z14normalize_rowsiiiPfS__param_4
)
{
	.reg .pred 	%p<29>;
	.reg .b32 	%r<102>;
	.reg .b32 	%f<239>;
	.reg .b64 	%rd<81>;

	ld.param.u32 	%r65, [_Z14normalize_rowsiiiPfS__param_0];
	ld.param.u32 	%r63, [_Z14normalize_rowsiiiPfS__param_1];
	ld.param.u32 	%r64, [_Z14normalize_rowsiiiPfS__param_2];
	ld.param.u64 	%rd5, [_Z14normalize_rowsiiiPfS__param_3];
	ld.param.u64 	%rd6, [_Z14normalize_rowsiiiPfS__param_4];
	cvta.to.global.u64 	%rd1, %rd5;
	cvta.to.global.u64 	%rd2, %rd6;
	mov.u32 	%r66, %ctaid.x;
	mul.lo.s32 	%r1, %r66, 121;
	mov.u32 	%r2, %tid.x;
	add.s32 	%r3, %r1, %r2;
	setp.ge.s32 	%p1, %r3, %r65;
	@%p1 bra 	$L__BB0_39;
	setp.lt.s32 	%p2, %r63, 1;
	mov.f32 	%f229, 0f00000000;
	@%p2 bra 	$L__BB0_14;
	mul.lo.s32 	%r4, %r63, %r3;
	cvt.rn.f32.u32 	%f1, %r63;
	and.b32  	%r5, %r63, 15;
	setp.lt.u32 	%p3, %r63, 16;
	mov.f32 	%f229, 0f00000000;
	mov.b32 	%r82, 0;
	@%p3 bra 	$L__BB0_5;
	and.b32  	%r82, %r63, 2147483632;
	neg.s32 	%r88, %r82;
	add.s64 	%rd3, %rd1, 32;
	mov.f32 	%f229, 0f00000000;
	mov.u32 	%r87, %r4;
$L__BB0_4:
	.pragma "nounroll";
	mul.wide.s32 	%rd7, %r87, 4;
	add.s64 	%rd8, %rd3, %rd7;
	ld.global.f32 	%f32, [%rd8+-32];
	div.rn.f32 	%f33, %f32, %f1;
	add.f32 	%f34, %f229, %f33;
	ld.global.f32 	%f35, [%rd8+-28];
	div.rn.f32 	%f36, %f35, %f1;
	add.f32 	%f37, %f34, %f36;
	ld.global.f32 	%f38, [%rd8+-24];
	div.rn.f32 	%f39, %f38, %f1;
	add.f32 	%f40, %f37, %f39;
	ld.global.f32 	%f41, [%rd8+-20];
	div.rn.f32 	%f42, %f41, %f1;
	add.f32 	%f43, %f40, %f42;
	ld.global.f32 	%f44, [%rd8+-16];
	div.rn.f32 	%f45, %f44, %f1;
	add.f32 	%f46, %f43, %f45;
	ld.global.f32 	%f47, [%rd8+-12];
	div.rn.f32 	%f48, %f47, %f1;
	add.f32 	%f49, %f46, %f48;
	ld.global.f32 	%f50, [%rd8+-8];
	div.rn.f32 	%f51, %f50, %f1;
	add.f32 	%f52, %f49, %f51;
	ld.global.f32 	%f53, [%rd8+-4];
	div.rn.f32 	%f54, %f53, %f1;
	add.f32 	%f55, %f52, %f54;
	ld.global.f32 	%f56, [%rd8];
	div.rn.f32 	%f57, %f56, %f1;
	add.f32 	%f58, %f55, %f57;
	ld.global.f32 	%f59, [%rd8+4];
	div.rn.f32 	%f60, %f59, %f1;
	add.f32 	%f61, %f58, %f60;
	ld.global.f32 	%f62, [%rd8+8];
	div.rn.f32 	%f63, %f62, %f1;
	add.f32 	%f64, %f61, %f63;
	ld.global.f32 	%f65, [%rd8+12];
	div.rn.f32 	%f66, %f65, %f1;
	add.f32 	%f67, %f64, %f66;
	ld.global.f32 	%f68, [%rd8+16];
	div.rn.f32 	%f69, %f68, %f1;
	add.f32 	%f70, %f67, %f69;
	ld.global.f32 	%f71, [%rd8+20];
	div.rn.f32 	%f72, %f71, %f1;
	add.f32 	%f73, %f70, %f72;
	ld.global.f32 	%f74, [%rd8+24];
	div.rn.f32 	%f75, %f74, %f1;
	add.f32 	%f76, %f73, %f75;
	ld.global.f32 	%f77, [%rd8+28];
	div.rn.f32 	%f78, %f77, %f1;
	add.f32 	%f229, %f76, %f78;
	add.s32 	%r88, %r88, 16;
	add.s32 	%r87, %r87, 16;
	setp.eq.s32 	%p4, %r88, 0;
	@%p4 bra 	$L__BB0_5;
	bra.uni 	$L__BB0_4;
$L__BB0_5:
	setp.eq.s32 	%p5, %r5, 0;
	@%p5 bra 	$L__BB0_14;
	and.b32  	%r9, %r63, 7;
	setp.lt.u32 	%p6, %r5, 8;
	@%p6 bra 	$L__BB0_8;
	add.s32 	%r68, %r82, %r4;
	mul.wide.s32 	%rd9, %r68, 4;
	add.s64 	%rd10, %rd1, %rd9;
	ld.global.f32 	%f80, [%rd10];
	div.rn.f32 	%f81, %f80, %f1;
	add.f32 	%f82, %f229, %f81;
	ld.global.f32 	%f83, [%rd10+4];
	div.rn.f32 	%f84, %f83, %f1;
	add.f32 	%f85, %f82, %f84;
	ld.global.f32 	%f86, [%rd10+8];
	div.rn.f32 	%f87, %f86, %f1;
	add.f32 	%f88, %f85, %f87;
	ld.global.f32 	%f89, [%rd10+12];
	div.rn.f32 	%f90, %f89, %f1;
	add.f32 	%f91, %f88, %f90;
	ld.global.f32 	%f92, [%rd10+16];
	div.rn.f32 	%f93, %f92, %f1;
	add.f32 	%f94, %f91, %f93;
	ld.global.f32 	%f95, [%rd10+20];
	div.rn.f32 	%f96, %f95, %f1;
	add.f32 	%f97, %f94, %f96;
	ld.global.f32 	%f98, [%rd10+24];
	div.rn.f32 	%f99, %f98, %f1;
	add.f32 	%f100, %f97, %f99;
	ld.global.f32 	%f101, [%rd10+28];
	div.rn.f32 	%f102, %f101, %f1;
	add.f32 	%f229, %f100, %f102;
	add.s32 	%r82, %r82, 8;
$L__BB0_8:
	setp.eq.s32 	%p7, %r9, 0;
	@%p7 bra 	$L__BB0_14;
	and.b32  	%r12, %r63, 3;
	setp.lt.u32 	%p8, %r9, 4;
	@%p8 bra 	$L__BB0_11;
	add.s32 	%r69, %r82, %r4;
	mul.wide.s32 	%rd11, %r69, 4;
	add.s64 	%rd12, %rd1, %rd11;
	ld.global.f32 	%f104, [%rd12];
	div.rn.f32 	%f105, %f104, %f1;
	add.f32 	%f106, %f229, %f105;
	ld.global.f32 	%f107, [%rd12+4];
	div.rn.f32 	%f108, %f107, %f1;
	add.f32 	%f109, %f106, %f108;
	ld.global.f32 	%f110, [%rd12+8];
	div.rn.f32 	%f111, %f110, %f1;
	add.f32 	%f112, %f109, %f111;
	ld.global.f32 	%f113, [%rd12+12];
	div.rn.f32 	%f114, %f113, %f1;
	add.f32 	%f229, %f112, %f114;
	add.s32 	%r82, %r82, 4;
$L__BB0_11:
	setp.eq.s32 	%p9, %r12, 0;
	@%p9 bra 	$L__BB0_14;
	add.s32 	%r86, %r82, %r4;
	neg.s32 	%r85, %r12;
$L__BB0_13:
	.pragma "nounroll";
	mul.wide.s32 	%rd13, %r86, 4;
	add.s64 	%rd14, %rd1, %rd13;
	ld.global.f32 	%f115, [%rd14];
	div.rn.f32 	%f116, %f115, %f1;
	add.f32 	%f229, %f229, %f116;
	add.s32 	%r86, %r86, 1;
	add.s32 	%r85, %r85, 1;
	setp.ne.s32 	%p10, %r85, 0;
	@%p10 bra 	$L__BB0_13;
$L__BB0_14:
	setp.lt.s32 	%p11, %r63, 1;
	mov.f32 	%f238, 0f00000000;
	@%p11 bra 	$L__BB0_26;
	mul.lo.s32 	%r21, %r63, %r3;
	and.b32  	%r22, %r63, 7;
	setp.lt.u32 	%p12, %r63, 8;
	mov.f32 	%f238, 0f00000000;
	mov.b32 	%r92, 0;
	@%p12 bra 	$L__BB0_18;
	and.b32  	%r92, %r63, 2147483640;
	neg.s32 	%r91, %r92;
	shl.b32 	%r25, %r64, 3;
	add.s64 	%rd4, %rd1, 16;
	mov.f32 	%f238, 0f00000000;
	mul.wide.s32 	%rd19, %r64, 4;
	mov.u32 	%r89, %r21;
	mov.u32 	%r90, %r3;
$L__BB0_17:
	.pragma "nounroll";
	mul.wide.s32 	%rd15, %r89, 4;
	add.s64 	%rd16, %rd4, %rd15;
	ld.global.f32 	%f121, [%rd16+-16];
	sub.f32 	%f122, %f121, %f229;
	mul.wide.s32 	%rd17, %r90, 4;
	add.s64 	%rd18, %rd2, %rd17;
	st.global.f32 	[%rd18], %f122;
	fma.rn.f32 	%f123, %f122, %f122, %f238;
	ld.global.f32 	%f124, [%rd16+-12];
	sub.f32 	%f125, %f124, %f229;
	add.s64 	%rd20, %rd18, %rd19;
	st.global.f32 	[%rd20], %f125;
	fma.rn.f32 	%f126, %f125, %f125, %f123;
	ld.global.f32 	%f127, [%rd16+-8];
	sub.f32 	%f128, %f127, %f229;
	add.s64 	%rd21, %rd20, %rd19;
	st.global.f32 	[%rd21], %f128;
	fma.rn.f32 	%f129, %f128, %f128, %f126;
	ld.global.f32 	%f130, [%rd16+-4];
	sub.f32 	%f131, %f130, %f229;
	add.s64 	%rd22, %rd21, %rd19;
	st.global.f32 	[%rd22], %f131;
	fma.rn.f32 	%f132, %f131, %f131, %f129;
	ld.global.f32 	%f133, [%rd16];
	sub.f32 	%f134, %f133, %f229;
	add.s64 	%rd23, %rd22, %rd19;
	st.global.f32 	[%rd23], %f134;
	fma.rn.f32 	%f135, %f134, %f134, %f132;
	ld.global.f32 	%f136, [%rd16+4];
	sub.f32 	%f137, %f136, %f229;
	add.s64 	%rd24, %rd23, %rd19;
	st.global.f32 	[%rd24], %f137;
	fma.rn.f32 	%f138, %f137, %f137, %f135;
	ld.global.f32 	%f139, [%rd16+8];
	sub.f32 	%f140, %f139, %f229;
	add.s64 	%rd25, %rd24, %rd19;
	st.global.f32 	[%rd25], %f140;
	fma.rn.f32 	%f141, %f140, %f140, %f138;
	ld.global.f32 	%f142, [%rd16+12];
	sub.f32 	%f143, %f142, %f229;
	add.s64 	%rd26, %rd25, %rd19;
	st.global.f32 	[%rd26], %f143;
	fma.rn.f32 	%f238, %f143, %f143, %f141;
	add.s32 	%r91, %r91, 8;
	add.s32 	%r90, %r90, %r25;
	add.s32 	%r89, %r89, 8;
	setp.ne.s32 	%p13, %r91, 0;
	@%p13 bra 	$L__BB0_17;
$L__BB0_18:
	setp.eq.s32 	%p14, %r22, 0;
	@%p14 bra 	$L__BB0_26;
	and.b32  	%r37, %r63, 3;
	setp.lt.u32 	%p15, %r22, 4;
	@%p15 bra 	$L__BB0_21;
	add.s32 	%r71, %r92, %r21;
	mul.wide.s32 	%rd27, %r71, 4;
	add.s64 	%rd28, %rd1, %rd27;
	ld.global.f32 	%f145, [%rd28];
	sub.f32 	%f146, %f145, %f229;
	mad.lo.s32 	%r72, %r92, %r64, %r3;
	mul.wide.s32 	%rd29, %r72, 4;
	add.s64 	%rd30, %rd2, %rd29;
	st.global.f32 	[%rd30], %f146;
	fma.rn.f32 	%f147, %f146, %f146, %f238;
	ld.global.f32 	%f148, [%rd28+4];
	sub.f32 	%f149, %f148, %f229;
	mul.wide.s32 	%rd31, %r64, 4;
	add.s64 	%rd32, %rd30, %rd31;
	st.global.f32 	[%rd32], %f149;
	fma.rn.f32 	%f150, %f149, %f149, %f147;
	ld.global.f32 	%f151, [%rd28+8];
	sub.f32 	%f152, %f151, %f229;
	add.s64 	%rd33, %rd32, %rd31;
	st.global.f32 	[%rd33], %f152;
	fma.rn.f32 	%f153, %f152, %f152, %f150;
	ld.global.f32 	%f154, [%rd28+12];
	sub.f32 	%f155, %f154, %f229;
	add.s64 	%rd34, %rd33, %rd31;
	st.global.f32 	[%rd34], %f155;
	fma.rn.f32 	%f238, %f155, %f155, %f153;
	add.s32 	%r92, %r92, 4;
$L__BB0_21:
	setp.eq.s32 	%p16, %r37, 0;
	@%p16 bra 	$L__BB0_26;
	setp.eq.s32 	%p17, %r37, 1;
	@%p17 bra 	$L__BB0_24;
	add.s32 	%r73, %r92, %r21;
	mul.wide.s32 	%rd35, %r73, 4;
	add.s64 	%rd36, %rd1, %rd35;
	ld.global.f32 	%f157, [%rd36];
	sub.f32 	%f158, %f157, %f229;
	mad.lo.s32 	%r74, %r92, %r64, %r3;
	mul.wide.s32 	%rd37, %r74, 4;
	add.s64 	%rd38, %rd2, %rd37;
	st.global.f32 	[%rd38], %f158;
	fma.rn.f32 	%f159, %f158, %f158, %f238;
	ld.global.f32 	%f160, [%rd36+4];
	sub.f32 	%f161, %f160, %f229;
	mul.wide.s32 	%rd39, %r64, 4;
	add.s64 	%rd40, %rd38, %rd39;
	st.global.f32 	[%rd40], %f161;
	fma.rn.f32 	%f238, %f161, %f161, %f159;
	add.s32 	%r92, %r92, 2;
$L__BB0_24:
	and.b32  	%r75, %r63, 1;
	setp.eq.b32 	%p18, %r75, 1;
	not.pred 	%p19, %p18;
	@%p19 bra 	$L__BB0_26;
	add.s32 	%r76, %r92, %r21;
	mul.wide.s32 	%rd41, %r76, 4;
	add.s64 	%rd42, %rd1, %rd41;
	ld.global.f32 	%f162, [%rd42];
	sub.f32 	%f163, %f162, %f229;
	mad.lo.s32 	%r77, %r92, %r64, %r3;
	mul.wide.s32 	%rd43, %r77, 4;
	add.s64 	%rd44, %rd2, %rd43;
	st.global.f32 	[%rd44], %f163;
	fma.rn.f32 	%f238, %f163, %f163, %f238;
$L__BB0_26:
	setp.lt.s32 	%p20, %r63, 1;
	sqrt.rn.f32 	%f27, %f238;
	@%p20 bra 	$L__BB0_39;
	and.b32  	%r42, %r63, 15;
	setp.lt.u32 	%p21, %r63, 16;
	mov.b32 	%r98, 0;
	@%p21 bra 	$L__BB0_30;
	and.b32  	%r98, %r63, 2147483632;
	neg.s32 	%r96, %r98;
	shl.b32 	%r45, %r64, 4;
	mul.wide.s32 	%rd47, %r64, 4;
	mov.u32 	%r95, %r3;
$L__BB0_29:
	.pragma "nounroll";
	mul.wide.s32 	%rd45, %r95, 4;
	add.s64 	%rd46, %rd2, %rd45;
	ld.global.f32 	%f164, [%rd46];
	div.rn.f32 	%f165, %f164, %f27;
	st.global.f32 	[%rd46], %f165;
	add.s64 	%rd48, %rd46, %rd47;
	ld.global.f32 	%f166, [%rd48];
	div.rn.f32 	%f167, %f166, %f27;
	st.global.f32 	[%rd48], %f167;
	add.s64 	%rd49, %rd48, %rd47;
	ld.global.f32 	%f168, [%rd49];
	div.rn.f32 	%f169, %f168, %f27;
	st.global.f32 	[%rd49], %f169;
	add.s64 	%rd50, %rd49, %rd47;
	ld.global.f32 	%f170, [%rd50];
	div.rn.f32 	%f171, %f170, %f27;
	st.global.f32 	[%rd50], %f171;
	add.s64 	%rd51, %rd50, %rd47;
	ld.global.f32 	%f172, [%rd51];
	div.rn.f32 	%f173, %f172, %f27;
	st.global.f32 	[%rd51], %f173;
	add.s64 	%rd52, %rd51, %rd47;
	ld.global.f32 	%f174, [%rd52];
	div.rn.f32 	%f175, %f174, %f27;
	st.global.f32 	[%rd52], %f175;
	add.s64 	%rd53, %rd52, %rd47;
	ld.global.f32 	%f176, [%rd53];
	div.rn.f32 	%f177, %f176, %f27;
	st.global.f32 	[%rd53], %f177;
	add.s64 	%rd54, %rd53, %rd47;
	ld.global.f32 	%f178, [%rd54];
	div.rn.f32 	%f179, %f178, %f27;
	st.global.f32 	[%rd54], %f179;
	add.s64 	%rd55, %rd54, %rd47;
	ld.global.f32 	%f180, [%rd55];
	div.rn.f32 	%f181, %f180, %f27;
	st.global.f32 	[%rd55], %f181;
	add.s64 	%rd56, %rd55, %rd47;
	ld.global.f32 	%f182, [%rd56];
	div.rn.f32 	%f183, %f182, %f27;
	st.global.f32 	[%rd56], %f183;
	add.s64 	%rd57, %rd56, %rd47;
	ld.global.f32 	%f184, [%rd57];
	div.rn.f32 	%f185, %f184, %f27;
	st.global.f32 	[%rd57], %f185;
	add.s64 	%rd58, %rd57, %rd47;
	ld.global.f32 	%f186, [%rd58];
	div.rn.f32 	%f187, %f186, %f27;
	st.global.f32 	[%rd58], %f187;
	add.s64 	%rd59, %rd58, %rd47;
	ld.global.f32 	%f188, [%rd59];
	div.rn.f32 	%f189, %f188, %f27;
	st.global.f32 	[%rd59], %f189;
	add.s64 	%rd60, %rd59, %rd47;
	ld.global.f32 	%f190, [%rd60];
	div.rn.f32 	%f191, %f190, %f27;
	st.global.f32 	[%rd60], %f191;
	add.s64 	%rd61, %rd60, %rd47;
	ld.global.f32 	%f192, [%rd61];
	div.rn.f32 	%f193, %f192, %f27;
	st.global.f32 	[%rd61], %f193;
	add.s64 	%rd62, %rd61, %rd47;
	ld.global.f32 	%f194, [%rd62];
	div.rn.f32 	%f195, %f194, %f27;
	st.global.f32 	[%rd62], %f195;
	add.s32 	%r96, %r96, 16;
	add.s32 	%r95, %r95, %r45;
	setp.ne.s32 	%p22, %r96, 0;
	@%p22 bra 	$L__BB0_29;
$L__BB0_30:
	setp.eq.s32 	%p23, %r42, 0;
	@%p23 bra 	$L__BB0_39;
	and.b32  	%r51, %r63, 7;
	setp.lt.u32 	%p24, %r42, 8;
	@%p24 bra 	$L__BB0_33;
	mad.lo.s32 	%r79, %r98, %r64, %r3;
	mul.wide.s32 	%rd63, %r79, 4;
	add.s64 	%rd64, %rd2, %rd63;
	ld.global.f32 	%f196, [%rd64];
	div.rn.f32 	%f197, %f196, %f27;
	st.global.f32 	[%rd64], %f197;
	mul.wide.s32 	%rd65, %r64, 4;
	add.s64 	%rd66, %rd64, %rd65;
	ld.global.f32 	%f198, [%rd66];
	div.rn.f32 	%f199, %f198, %f27;
	st.global.f32 	[%rd66], %f199;
	add.s64 	%rd67, %rd66, %rd65;
	ld.global.f32 	%f200, [%rd67];
	div.rn.f32 	%f201, %f200, %f27;
	st.global.f32 	[%rd67], %f201;
	add.s64 	%rd68, %rd67, %rd65;
	ld.global.f32 	%f202, [%rd68];
	div.rn.f32 	%f203, %f202, %f27;
	st.global.f32 	[%rd68], %f203;
	add.s64 	%rd69, %rd68, %rd65;
	ld.global.f32 	%f204, [%rd69];
	div.rn.f32 	%f205, %f204, %f27;
	st.global.f32 	[%rd69], %f205;
	add.s64 	%rd70, %rd69, %rd65;
	ld.global.f32 	%f206, [%rd70];
	div.rn.f32 	%f207, %f206, %f27;
	st.global.f32 	[%rd70], %f207;
	add.s64 	%rd71, %rd70, %rd65;
	ld.global.f32 	%f208, [%rd71];
	div.rn.f32 	%f209, %f208, %f27;
	st.global.f32 	[%rd71], %f209;
	add.s64 	%rd72, %rd71, %rd65;
	ld.global.f32 	%f210, [%rd72];
	div.rn.f32 	%f211, %f210, %f27;
	st.global.f32 	[%rd72], %f211;
	add.s32 	%r98, %r98, 8;
$L__BB0_33:
	setp.eq.s32 	%p25, %r51, 0;
	@%p25 bra 	$L__BB0_39;
	and.b32  	%r54, %r63, 3;
	setp.lt.u32 	%p26, %r51, 4;
	@%p26 bra 	$L__BB0_36;
	mad.lo.s32 	%r80, %r98, %r64, %r3;
	mul.wide.s32 	%rd73, %r80, 4;
	add.s64 	%rd74, %rd2, %rd73;
	ld.global.f32 	%f212, [%rd74];
	div.rn.f32 	%f213, %f212, %f27;
	st.global.f32 	[%rd74], %f213;
	mul.wide.s32 	%rd75, %r64, 4;
	add.s64 	%rd76, %rd74, %rd75;
	ld.global.f32 	%f214, [%rd76];
	div.rn.f32 	%f215, %f214, %f27;
	st.global.f32 	[%rd76], %f215;
	add.s64 	%rd77, %rd76, %rd75;
	ld.global.f32 	%f216, [%rd77];
	div.rn.f32 	%f217, %f216, %f27;
	st.global.f32 	[%rd77], %f217;
	add.s64 	%rd78, %rd77, %rd75;
	ld.global.f32 	%f218, [%rd78];
	div.rn.f32 	%f219, %f218, %f27;
	st.global.f32 	[%rd78], %f219;
	add.s32 	%r98, %r98, 4;
$L__BB0_36:
	setp.eq.s32 	%p27, %r54, 0;
	@%p27 bra 	$L__BB0_39;
	mad.lo.s32 	%r81, %r98, %r64, %r2;
	add.s32 	%r101, %r81, %r1;
	neg.s32 	%r100, %r54;
$L__BB0_38:
	.pragma "nounroll";
	mul.wide.s32 	%rd79, %r101, 4;
	add.s64 	%rd80, %rd2, %rd79;
	ld.global.f32 	%f220, [%rd80];
	div.rn.f32 	%f221, %f220, %f27;
	st.global.f32 	[%rd80], %f221;
	add.s32 	%r101, %r101, %r64;
	add.s32 	%r100, %r100, 1;
	setp.ne.s32 	%p28, %r100, 0;
	@%p28 bra 	$L__BB0_38;
$L__BB0_39:
	ret;

}
	// .globl	_Z16calculate_resultiiiPfS_
.visible .entry _Z16calculate_resultiiiPfS_(
	.param .u32 _Z16calculate_resultiiiPfS__param_0,
	.param .u32 _Z16calculate_resultiiiPfS__param_1,
	.param .u32 _Z16calculate_resultiiiPfS__param_2,
	.param .u64 .ptr .align 1 _Z16calculate_resultiiiPfS__param_3,
	.param .u64 .ptr .align 1 _Z16calculate_resultiiiPfS__param_4
)
{
	.reg .pred 	%p<125>;
	.reg .b32 	%r<579>;
	.reg .b32 	%f<630>;
	.reg .b64 	%rd<219>;

	ld.param.u32 	%r42, [_Z16calculate_resultiiiPfS__param_0];
	mov.u32 	%r45, %tid.x;
	mov.u32 	%r46, %ctaid.x;
	mov.u32 	%r47, %ntid.x;
	mad.lo.s32 	%r48, %r46, %r47, %r45;
	mul.lo.s32 	%r577, %r48, 11;
	mov.u32 	%r49, %tid.y;
	mov.u32 	%r50, %ctaid.y;
	mov.u32 	%r51, %ntid.y;
	mad.lo.s32 	%r52, %r50, %r51, %r49;
	mul.lo.s32 	%r578, %r52, 11;
	setp.lt.s32 	%p1, %r577, %r578;
	@%p1 bra 	$L__BB1_246;
	setp.lt.s32 	%p2, %r42, 1;
	mov.f32 	%f509, 0f00000000;
	mov.f32 	%f510, %f509;
	mov.f32 	%f511, %f509;
	mov.f32 	%f512, %f509;
	mov.f32 	%f513, %f509;
	mov.f32 	%f514, %f509;
	mov.f32 	%f515, %f509;
	mov.f32 	%f516, %f509;
	mov.f32 	%f517, %f509;
	mov.f32 	%f518, %f509;
	mov.f32 	%f519, %f509;
	mov.f32 	%f520, %f509;
	mov.f32 	%f521, %f509;
	mov.f32 	%f522, %f509;
	mov.f32 	%f523, %f509;
	mov.f32 	%f524, %f509;
	mov.f32 	%f525, %f509;
	mov.f32 	%f526, %f509;
	mov.f32 	%f527, %f509;
	mov.f32 	%f528, %f509;
	mov.f32 	%f529, %f509;
	mov.f32 	%f530, %f509;
	mov.f32 	%f531, %f509;
	mov.f32 	%f532, %f509;
	mov.f32 	%f533, %f509;
	mov.f32 	%f534, %f509;
	mov.f32 	%f535, %f509;
	mov.f32 	%f536, %f509;
	mov.f32 	%f537, %f509;
	mov.f32 	%f538, %f509;
	mov.f32 	%f539, %f509;
	mov.f32 	%f540, %f509;
	mov.f32 	%f541, %f509;
	mov.f32 	%f542, %f509;
	mov.f32 	%f543, %f509;
	mov.f32 	%f544, %f509;
	mov.f32 	%f545, %f509;
	mov.f32 	%f546, %f509;
	mov.f32 	%f547, %f509;
	mov.f32 	%f548, %f509;
	mov.f32 	%f549, %f509;
	mov.f32 	%f550, %f509;
	mov.f32 	%f551, %f509;
	mov.f32 	%f552, %f509;
	mov.f32 	%f553, %f509;
	mov.f32 	%f554, %f509;
	mov.f32 	%f555, %f509;
	mov.f32 	%f556, %f509;
	mov.f32 	%f557, %f509;
	mov.f32 	%f558, %f509;
	mov.f32 	%f559, %f509;
	mov.f32 	%f560, %f509;
	mov.f32 	%f561, %f509;
	mov.f32 	%f562, %f509;
	mov.f32 	%f563, %f509;
	mov.f32 	%f564, %f509;
	mov.f32 	%f565, %f509;
	mov.f32 	%f566, %f509;
	mov.f32 	%f567, %f509;
	mov.f32 	%f568, %f509;
	mov.f32 	%f569, %f509;
	mov.f32 	%f570, %f509;
	mov.f32 	%f571, %f509;
	mov.f32 	%f572, %f509;
	mov.f32 	%f573, %f509;
	mov.f32 	%f574, %f509;
	mov.f32 	%f575, %f509;
	mov.f32 	%f576, %f509;
	mov.f32 	%f577, %f509;
	mov.f32 	%f578, %f509;
	mov.f32 	%f579, %f509;
	mov.f32 	%f580, %f509;
	mov.f32 	%f581, %f509;
	mov.f32 	%f582, %f509;
	mov.f32 	%f583, %f509;
	mov.f32 	%f584, %f509;
	mov.f32 	%f585, %f509;
	mov.f32 	%f586, %f509;
	mov.f32 	%f587, %f509;
	mov.f32 	%f588, %f509;
	mov.f32 	%f589, %f509;
	mov.f32 	%f590, %f509;
	mov.f32 	%f591, %f509;
	mov.f32 	%f592, %f509;
	mov.f32 	%f593, %f509;
	mov.f32 	%f594, %f509;
	mov.f32 	%f595, %f509;
	mov.f32 	%f596, %f509;
	mov.f32 	%f597, %f509;
	mov.f32 	%f598, %f509;
	mov.f32 	%f599, %f509;
	mov.f32 	%f600, %f509;
	mov.f32 	%f601, %f509;
	mov.f32 	%f602, %f509;
	mov.f32 	%f603, %f509;
	mov.f32 	%f604, %f509;
	mov.f32 	%f605, %f509;
	mov.f32 	%f606, %f509;
	mov.f32 	%f607, %f509;
	mov.f32 	%f608, %f509;
	mov.f32 	%f609, %f509;
	mov.f32 	%f610, %f509;
	mov.f32 	%f611, %f509;
	mov.f32 	%f612, %f509;
	mov.f32 	%f613, %f509;
	mov.f32 	%f614, %f509;
	mov.f32 	%f615, %f509;
	mov.f32 	%f616, %f509;
	mov.f32 	%f617, %f509;
	mov.f32 	%f618, %f509;
	mov.f32 	%f619, %f509;
	mov.f32 	%f620, %f509;
	mov.f32 	%f621, %f509;
	mov.f32 	%f622, %f509;
	mov.f32 	%f623, %f509;
	mov.f32 	%f624, %f509;
	mov.f32 	%f625, %f509;
	mov.f32 	%f626, %f509;
	mov.f32 	%f627, %f509;
	mov.f32 	%f628, %f509;
	mov.f32 	%f629, %f509;
	@%p2 bra 	$L__BB1_4;
	neg.s32 	%r576, %r42;
	mov.f32 	%f509, 0f00000000;
$L__BB1_3:
	ld.param.u64 	%rd218, [_Z16calculate_resultiiiPfS__param_4];
	ld.param.u32 	%r575, [_Z16calculate_resultiiiPfS__param_2];
	cvta.to.global.u64 	%rd14, %rd218;
	mul.wide.s32 	%rd15, %r577, 4;
	add.s64 	%rd16, %rd14, %rd15;
	mul.wide.s32 	%rd17, %r578, 4;
	add.s64 	%rd18, %rd14, %rd17;
	ld.global.f32 	%f366, [%rd18];
	ld.global.f32 	%f367, [%rd16];
	fma.rn.f32 	%f629, %f367, %f366, %f629;
	ld.global.f32 	%f368, [%rd16+4];
	fma.rn.f32 	%f618, %f368, %f366, %f618;
	ld.global.f32 	%f369, [%rd16+8];
	fma.rn.f32 	%f607, %f369, %f366, %f607;
	ld.global.f32 	%f370, [%rd16+12];
	fma.rn.f32 	%f596, %f370, %f366, %f596;
	ld.global.f32 	%f371, [%rd16+16];
	fma.rn.f32 	%f585, %f371, %f366, %f585;
	ld.global.f32 	%f372, [%rd16+20];
	fma.rn.f32 	%f574, %f372, %f366, %f574;
	ld.global.f32 	%f373, [%rd16+24];
	fma.rn.f32 	%f563, %f373, %f366, %f563;
	ld.global.f32 	%f374, [%rd16+28];
	fma.rn.f32 	%f552, %f374, %f366, %f552;
	ld.global.f32 	%f375, [%rd16+32];
	fma.rn.f32 	%f541, %f375, %f366, %f541;
	ld.global.f32 	%f376, [%rd16+36];
	fma.rn.f32 	%f530, %f376, %f366, %f530;
	ld.global.f32 	%f377, [%rd16+40];
	fma.rn.f32 	%f519, %f377, %f366, %f519;
	ld.global.f32 	%f378, [%rd18+4];
	fma.rn.f32 	%f628, %f367, %f378, %f628;
	fma.rn.f32 	%f617, %f368, %f378, %f617;
	fma.rn.f32 	%f606, %f369, %f378, %f606;
	fma.rn.f32 	%f595, %f370, %f378, %f595;
	fma.rn.f32 	%f584, %f371, %f378, %f584;
	fma.rn.f32 	%f573, %f372, %f378, %f573;
	fma.rn.f32 	%f562, %f373, %f378, %f562;
	fma.rn.f32 	%f551, %f374, %f378, %f551;
	fma.rn.f32 	%f540, %f375, %f378, %f540;
	fma.rn.f32 	%f529, %f376, %f378, %f529;
	fma.rn.f32 	%f518, %f377, %f378, %f518;
	ld.global.f32 	%f379, [%rd18+8];
	fma.rn.f32 	%f627, %f367, %f379, %f627;
	fma.rn.f32 	%f616, %f368, %f379, %f616;
	fma.rn.f32 	%f605, %f369, %f379, %f605;
	fma.rn.f32 	%f594, %f370, %f379, %f594;
	fma.rn.f32 	%f583, %f371, %f379, %f583;
	fma.rn.f32 	%f572, %f372, %f379, %f572;
	fma.rn.f32 	%f561, %f373, %f379, %f561;
	fma.rn.f32 	%f550, %f374, %f379, %f550;
	fma.rn.f32 	%f539, %f375, %f379, %f539;
	fma.rn.f32 	%f528, %f376, %f379, %f528;
	fma.rn.f32 	%f517, %f377, %f379, %f517;
	ld.global.f32 	%f380, [%rd18+12];
	fma.rn.f32 	%f626, %f367, %f380, %f626;
	fma.rn.f32 	%f615, %f368, %f380, %f615;
	fma.rn.f32 	%f604, %f369, %f380, %f604;
	fma.rn.f32 	%f593, %f370, %f380, %f593;
	fma.rn.f32 	%f582, %f371, %f380, %f582;
	fma.rn.f32 	%f571, %f372, %f380, %f571;
	fma.rn.f32 	%f560, %f373, %f380, %f560;
	fma.rn.f32 	%f549, %f374, %f380, %f549;
	fma.rn.f32 	%f538, %f375, %f380, %f538;
	fma.rn.f32 	%f527, %f376, %f380, %f527;
	fma.rn.f32 	%f516, %f377, %f380, %f516;
	ld.global.f32 	%f381, [%rd18+16];
	fma.rn.f32 	%f625, %f367, %f381, %f625;
	fma.rn.f32 	%f614, %f368, %f381, %f614;
	fma.rn.f32 	%f603, %f369, %f381, %f603;
	fma.rn.f32 	%f592, %f370, %f381, %f592;
	fma.rn.f32 	%f581, %f371, %f381, %f581;
	fma.rn.f32 	%f570, %f372, %f381, %f570;
	fma.rn.f32 	%f559, %f373, %f381, %f559;
	fma.rn.f32 	%f548, %f374, %f381, %f548;
	fma.rn.f32 	%f537, %f375, %f381, %f537;
	fma.rn.f32 	%f526, %f376, %f381, %f526;
	fma.rn.f32 	%f515, %f377, %f381, %f515;
	ld.global.f32 	%f382, [%rd18+20];
	fma.rn.f32 	%f624, %f367, %f382, %f624;
	fma.rn.f32 	%f613, %f368, %f382, %f613;
	fma.rn.f32 	%f602, %f369, %f382, %f602;
	fma.rn.f32 	%f591, %f370, %f382, %f591;
	fma.rn.f32 	%f580, %f371, %f382, %f580;
	fma.rn.f32 	%f569, %f372, %f382, %f569;
	fma.rn.f32 	%f558, %f373, %f382, %f558;
	fma.rn.f32 	%f547, %f374, %f382, %f547;
	fma.rn.f32 	%f536, %f375, %f382, %f536;
	fma.rn.f32 	%f525, %f376, %f382, %f525;
	fma.rn.f32 	%f514, %f377, %f382, %f514;
	ld.global.f32 	%f383, [%rd18+24];
	fma.rn.f32 	%f623, %f367, %f383, %f623;
	fma.rn.f32 	%f612, %f368, %f383, %f612;
	fma.rn.f32 	%f601, %f369, %f383, %f601;
	fma.rn.f32 	%f590, %f370, %f383, %f590;
	fma.rn.f32 	%f579, %f371, %f383, %f579;
	fma.rn.f32 	%f568, %f372, %f383, %f568;
	fma.rn.f32 	%f557, %f373, %f383, %f557;
	fma.rn.f32 	%f546, %f374, %f383, %f546;
	fma.rn.f32 	%f535, %f375, %f383, %f535;
	fma.rn.f32 	%f524, %f376, %f383, %f524;
	fma.rn.f32 	%f513, %f377, %f383, %f513;
	ld.global.f32 	%f384, [%rd18+28];
	fma.rn.f32 	%f622, %f367, %f384, %f622;
	fma.rn.f32 	%f611, %f368, %f384, %f611;
	fma.rn.f32 	%f600, %f369, %f384, %f600;
	fma.rn.f32 	%f589, %f370, %f384, %f589;
	fma.rn.f32 	%f578, %f371, %f384, %f578;
	fma.rn.f32 	%f567, %f372, %f384, %f567;
	fma.rn.f32 	%f556, %f373, %f384, %f556;
	fma.rn.f32 	%f545, %f374, %f384, %f545;
	fma.rn.f32 	%f534, %f375, %f384, %f534;
	fma.rn.f32 	%f523, %f376, %f384, %f523;
	fma.rn.f32 	%f512, %f377, %f384, %f512;
	ld.global.f32 	%f385, [%rd18+32];
	fma.rn.f32 	%f621, %f367, %f385, %f621;
	fma.rn.f32 	%f610, %f368, %f385, %f610;
	fma.rn.f32 	%f599, %f369, %f385, %f599;
	fma.rn.f32 	%f588, %f370, %f385, %f588;
	fma.rn.f32 	%f577, %f371, %f385, %f577;
	fma.rn.f32 	%f566, %f372, %f385, %f566;
	fma.rn.f32 	%f555, %f373, %f385, %f555;
	fma.rn.f32 	%f544, %f374, %f385, %f544;
	fma.rn.f32 	%f533, %f375, %f385, %f533;
	fma.rn.f32 	%f522, %f376, %f385, %f522;
	fma.rn.f32 	%f511, %f377, %f385, %f511;
	ld.global.f32 	%f386, [%rd18+36];
	fma.rn.f32 	%f620, %f367, %f386, %f620;
	fma.rn.f32 	%f609, %f368, %f386, %f609;
	fma.rn.f32 	%f598, %f369, %f386, %f598;
	fma.rn.f32 	%f587, %f370, %f386, %f587;
	fma.rn.f32 	%f576, %f371, %f386, %f576;
	fma.rn.f32 	%f565, %f372, %f386, %f565;
	fma.rn.f32 	%f554, %f373, %f386, %f554;
	fma.rn.f32 	%f543, %f374, %f386, %f543;
	fma.rn.f32 	%f532, %f375, %f386, %f532;
	fma.rn.f32 	%f521, %f376, %f386, %f521;
	fma.rn.f32 	%f510, %f377, %f386, %f510;
	ld.global.f32 	%f387, [%rd18+40];
	fma.rn.f32 	%f619, %f367, %f387, %f619;
	fma.rn.f32 	%f608, %f368, %f387, %f608;
	fma.rn.f32 	%f597, %f369, %f387, %f597;
	fma.rn.f32 	%f586, %f370, %f387, %f586;
	fma.rn.f32 	%f575, %f371, %f387, %f575;
	fma.rn.f32 	%f564, %f372, %f387, %f564;
	fma.rn.f32 	%f553, %f373, %f387, %f553;
	fma.rn.f32 	%f542, %f374, %f387, %f542;
	fma.rn.f32 	%f531, %f375, %f387, %f531;
	fma.rn.f32 	%f520, %f376, %f387, %f520;
	fma.rn.f32 	%f509, %f377, %f387, %f509;
	add.s32 	%r578, %r578, %r575;
	add.s32 	%r577, %r577, %r575;
	add.s32 	%r576, %r576, 1;
	setp.ne.s32 	%p3, %r576, 0;
	@%p3 bra 	$L__BB1_3;
$L__BB1_4:
	ld.param.u32 	%r432, [_Z16calculate_resultiiiPfS__param_1];
	mov.u32 	%r53, %ctaid.y;
	mov.u32 	%r54, %ntid.y;
	mov.u32 	%r55, %tid.y;
	mad.lo.s32 	%r56, %r53, %r54, %r55;
	mul.lo.s32 	%r57, %r56, 11;
	mov.u32 	%r58, %ctaid.x;
	mov.u32 	%r59, %ntid.x;
	mov.u32 	%r60, %tid.x;
	mad.lo.s32 	%r61, %r58, %r59, %r60;
	mul.lo.s32 	%r62, %r61, 11;
	max.s32 	%r63, %r62, %r57;
	setp.ge.s32 	%p4, %r63, %r432;
	@%p4 bra 	$L__BB1_6;
	ld.param.u64 	%rd193, [_Z16calculate_resultiiiPfS__param_3];
	ld.param.u32 	%r433, [_Z16calculate_resultiiiPfS__param_1];
	mov.u32 	%r64, %ctaid.y;
	mov.u32 	%r65, %ntid.y;
	mov.u32 	%r66, %tid.y;
	mad.lo.s32 	%r67, %r64, %r65, %r66;
	mul.lo.s32 	%r68, %r67, %r433;
	mul.lo.s32 	%r69, %r68, 11;
	mov.u32 	%r70, %ctaid.x;
	mov.u32 	%r71, %ntid.x;
	mov.u32 	%r72, %tid.x;
	mad.lo.s32 	%r73, %r70, %r71, %r72;
	mad.lo.s32 	%r74, %r73, 11, %r69;
	cvta.to.global.u64 	%rd19, %rd193;
	mul.wide.s32 	%rd20, %r74, 4;
	add.s64 	%rd21, %rd19, %rd20;
	st.global.f32 	[%rd21], %f629;
$L__BB1_6:
	ld.param.u32 	%r434, [_Z16calculate_resultiiiPfS__param_1];
	mov.u32 	%r75, %ctaid.y;
	mov.u32 	%r76, %ntid.y;
	mov.u32 	%r77, %tid.y;
	mad.lo.s32 	%r78, %r75, %r76, %r77;
	mul.lo.s32 	%r79, %r78, 11;
	mov.u32 	%r80, %ctaid.x;
	mov.u32 	%r81, %ntid.x;
	mov.u32 	%r82, %tid.x;
	mad.lo.s32 	%r83, %r80, %r81, %r82;
	mad.lo.s32 	%r84, %r83, 11, 1;
	max.s32 	%r85, %r84, %r79;
	setp.ge.s32 	%p5, %r85, %r434;
	@%p5 bra 	$L__BB1_8;
	ld.param.u64 	%rd194, [_Z16calculate_resultiiiPfS__param_3];
	ld.param.u32 	%r435, [_Z16calculate_resultiiiPfS__param_1];
	mov.u32 	%r86, %ctaid.y;
	mov.u32 	%r87, %ntid.y;
	mov.u32 	%r88, %tid.y;
	mad.lo.s32 	%r89, %r86, %r87, %r88;
	mul.lo.s32 	%r90, %r89, %r435;
	mul.lo.s32 	%r91, %r90, 11;
	cvt.s64.s32 	%rd22, %r91;
	mov.u32 	%r92, %ctaid.x;
	mov.u32 	%r93, %ntid.x;
	mov.u32 	%r94, %tid.x;
	mad.lo.s32 	%r95, %r92, %r93, %r94;
	mul.lo.s32 	%r96, %r95, 11;
	cvt.s64.s32 	%rd23, %r96;
	add.s64 	%rd24, %rd23, %rd22;
	cvta.to.global.u64 	%rd25, %rd194;
	shl.b64 	%rd26, %rd24, 2;
	add.s64 	%rd27, %rd25, %rd26;
	st.global.f32 	[%rd27+4], %f618;
$L__BB1_8:
	ld.param.u32 	%r436, [_Z16calculate_resultiiiPfS__param_1];
	mov.u32 	%r97, %ctaid.y;
	mov.u32 	%r98, %ntid.y;
	mov.u32 	%r99, %tid.y;
	mad.lo.s32 	%r100, %r97, %r98, %r99;
	mul.lo.s32 	%r101, %r100, 11;
	mov.u32 	%r102, %ctaid.x;
	mov.u32 	%r103, %ntid.x;
	mov.u32 	%r104, %tid.x;
	mad.lo.s32 	%r105, %r102, %r103, %r104;
	mad.lo.s32 	%r106, %r105, 11, 2;
	max.s32 	%r107, %r106, %r101;
	setp.ge.s32 	%p6, %r107, %r436;
	@%p6 bra 	$L__BB1_10;
	ld.param.u64 	%rd195, [_Z16calculate_resultiiiPfS__param_3];
	ld.param.u32 	%r437, [_Z16calculate_resultiiiPfS__param_1];
	mov.u32 	%r109, %ntid.y;
	mov.u32 	%r110, %tid.y;
	mad.lo.s32 	%r111, %r97, %r109, %r110;
	mul.lo.s32 	%r112, %r111, %r437;
	mul.lo.s32 	%r113, %r112, 11;
	cvt.s64.s32 	%rd28, %r113;
	mov.u32 	%r114, %ctaid.x;
	mov.u32 	%r115, %ntid.x;
	mov.u32 	%r116, %tid.x;
	mad.lo.s32 	%r117, %r114, %r115, %r116;
	mul.lo.s32 	%r118, %r117, 11;
	cvt.s64.s32 	%rd29, %r118;
	add.s64 	%rd30, %rd29, %rd28;
	cvta.to.global.u64 	%rd31, %rd195;
	shl.b64 	%rd32, %rd30, 2;
	add.s64 	%rd33, %rd31, %rd32;
	st.global.f32 	[%rd33+8], %f607;
$L__BB1_10:
	ld.param.u32 	%r438, [_Z16calculate_resultiiiPfS__param_1];
	mov.u32 	%r120, %ntid.y;
	mov.u32 	%r121, %tid.y;
	mad.lo.s32 	%r122, %r97, %r120, %r121;
	mul.lo.s32 	%r123, %r122, 11;
	mov.u32 	%r124, %ctaid.x;
	mov.u32 	%r125, %ntid.x;
	mov.u32 	%r126, %tid.x;
	mad.lo.s32 	%r127, %r124, %r125, %r126;
	mad.lo.s32 	%r128, %r127, 11, 3;
	max.s32 	%r129, %r128, %r123;
	setp.ge.s32 	%p7, %r129, %r438;
	@%p7 bra 	$L__BB1_12;
	ld.param.u64 	%rd196, [_Z16calculate_resultiiiPfS__param_3];
	ld.param.u32 	%r439, [_Z16calculate_resultiiiPfS__param_1];
	mov.u32 	%r131, %ntid.y;
	mov.u32 	%r132, %tid.y;
	mad.lo.s32 	%r133, %r97, %r131, %r132;
	mul.lo.s32 	%r134, %r133, %r439;
	mul.lo.s32 	%r135, %r134, 11;
	cvt.s64.s32 	%rd34, %r135;
	mov.u32 	%r136, %ctaid.x;
	mov.u32 	%r137, %ntid.x;
	mov.u32 	%r138, %tid.x;
	mad.lo.s32 	%r139, %r136, %r137, %r138;
	mul.lo.s32 	%r140, %r139, 11;
	cvt.s64.s32 	%rd35, %r140;
	add.s64 	%rd36, %rd35, %rd34;
	cvta.to.global.u64 	%rd37, %rd196;
	shl.b64 	%rd38, %rd36, 2;
	add.s64 	%rd39, %rd37, %rd38;
	st.global.f32 	[%rd39+12], %f596;
$L__BB1_12:
	ld.param.u32 	%r440, [_Z16calculate_resultiiiPfS__param_1];
	mov.u32 	%r143, %tid.y;
	mad.lo.s32 	%r144, %r97, %r120, %r143;
	mul.lo.s32 	%r145, %r144, 11;
	mov.u32 	%r146, %ctaid.x;
	mov.u32 	%r147, %ntid.x;
	mov.u32 	%r148, %tid.x;
	mad.lo.s32 	%r149, %r146, %r147, %r148;
	mad.lo.s32 	%r150, %r149, 11, 4;
	max.s32 	%r151, %r150, %r145;
	setp.ge.s32 	%p8, %r151, %r440;
	@%p8 bra 	$L__BB1_14;
	ld.param.u64 	%rd197, [_Z16calculate_resultiiiPfS__param_3];
	ld.param.u32 	%r441, [_Z16calculate_resultiiiPfS__param_1];
	mov.u32 	%r153, %ntid.y;
	mov.u32 	%r154, %tid.y;
	mad.lo.s32 	%r155, %r97, %r153, %r154;
	mul.lo.s32 	%r156, %r155, %r441;
	mul.lo.s32 	%r157, %r156, 11;
	cvt.s64.s32 	%rd40, %r157;
	mov.u32 	%r158, %ctaid.x;
	mov.u32 	%r159, %ntid.x;
	mov.u32 	%r160, %tid.x;
	mad.lo.s32 	%r161, %r158, %r159, %r160;
	mul.lo.s32 	%r162, %r161, 11;
	cvt.s64.s32 	%rd41, %r162;
	add.s64 	%rd42, %rd41, %rd40;
	cvta.to.global.u64 	%rd43, %rd197;
	shl.b64 	%rd44, %rd42, 2;
	add.s64 	%rd45, %rd43, %rd44;
	st.global.f32 	[%rd45+16], %f585;
$L__BB1_14:
	ld.param.u32 	%r442, [_Z16calculate_resultiiiPfS__param_1];
	mov.u32 	%r164, %ntid.y;
	mad.lo.s32 	%r166, %r97, %r164, %r143;
	mul.lo.s32 	%r167, %r166, 11;
	mov.u32 	%r169, %ntid.x;
	mov.u32 	%r170, %tid.x;
	mad.lo.s32 	%r171, %r146, %r169, %r170;
	mad.lo.s32 	%r172, %r171, 11, 5;
	max.s32 	%r173, %r172, %r167;
	setp.ge.s32 	%p9, %r173, %r442;
	@%p9 bra 	$L__BB1_16;
	ld.param.u64 	%rd198, [_Z16calculate_resultiiiPfS__param_3];
	ld.param.u32 	%r443, [_Z16calculate_resultiiiPfS__param_1];
	mov.u32 	%r175, %ntid.y;
	mov.u32 	%r176, %tid.y;
	mad.lo.s32 	%r177, %r97, %r175, %r176;
	mul.lo.s32 	%r178, %r177, %r443;
	mul.lo.s32 	%r179, %r178, 11;
	cvt.s64.s32 	%rd46, %r179;
	mov.u32 	%r180, %ctaid.x;
	mov.u32 	%r181, %ntid.x;
	mov.u32 	%r182, %tid.x;
	mad.lo.s32 	%r183, %r180, %r181, %r182;
	mul.lo.s32 	%r184, %r183, 11;
	cvt.s64.s32 	%rd47, %r184;
	add.s64 	%rd48, %rd47, %rd46;
	cvta.to.global.u64 	%rd49, %rd198;
	shl.b64 	%rd50, %rd48, 2;
	add.s64 	%rd51, %rd49, %rd50;
	st.global.f32 	[%rd51+20], %f574;
$L__BB1_16:
	ld.param.u32 	%r444, [_Z16calculate_resultiiiPfS__param_1];
	mov.u32 	%r187, %tid.y;
	mad.lo.s32 	%r188, %r97, %r164, %r187;
	mul.lo.s32 	%r189, %r188, 11;
	mov.u32 	%r190, %ctaid.x;
	mad.lo.s32 	%r193, %r190, %r169, %r170;
	mad.lo.s32 	%r194, %r193, 11, 6;
	max.s32 	%r195, %r194, %r189;
	setp.ge.s32 	%p10, %r195, %r444;
	@%p10 bra 	$L__BB1_18;
	ld.param.u64 	%rd199, [_Z16calculate_resultiiiPfS__param_3];
	ld.param.u32 	%r445, [_Z16calculate_resultiiiPfS__param_1];
	mov.u32 	%r197, %ntid.y;
	mad.lo.s32 	%r199, %r97, %r197, %r187;
	mul.lo.s32 	%r200, %r199, %r445;
	mul.lo.s32 	%r201, %r200, 11;
	cvt.s64.s32 	%rd52, %r201;
	mov.u32 	%r203, %ntid.x;
	mov.u32 	%r204, %tid.x;
	mad.lo.s32 	%r205, %r190, %r203, %r204;
	mul.lo.s32 	%r206, %r205, 11;
	cvt.s64.s32 	%rd53, %r206;
	add.s64 	%rd54, %rd53, %rd52;
	cvta.to.global.u64 	%rd55, %rd199;
	shl.b64 	%rd56, %rd54, 2;
	add.s64 	%rd57, %rd55, %rd56;
	st.global.f32 	[%rd57+24], %f563;
$L__BB1_18:
	ld.param.u32 	%r446, [_Z16calculate_resultiiiPfS__param_1];
	mov.u32 	%r208, %ntid.y;
	mad.lo.s32 	%r210, %r97, %r208, %r187;
	mul.lo.s32 	%r211, %r210, 11;
	mov.u32 	%r213, %ntid.x;
	mov.u32 	%r214, %tid.x;
	mad.lo.s32 	%r215, %r190, %r213, %r214;
	mad.lo.s32 	%r216, %r215, 11, 7;
	max.s32 	%r217, %r216, %r211;
	setp.ge.s32 	%p11, %r217, %r446;
	@%p11 bra 	$L__BB1_20;
	ld.param.u64 	%rd200, [_Z16calculate_resultiiiPfS__param_3];
	ld.param.u32 	%r447, [_Z16calculate_resultiiiPfS__param_1];
	mov.u32 	%r219, %ntid.y;
	mov.u32 	%r220, %tid.y;
	mad.lo.s32 	%r221, %r97, %r219, %r220;
	mul.lo.s32 	%r222, %r221, %r447;
	mul.lo.s32 	%r223, %r222, 11;
	cvt.s64.s32 	%rd58, %r223;
	mov.u32 	%r224, %ctaid.x;
	mov.u32 	%r225, %ntid.x;
	mov.u32 	%r226, %tid.x;
	mad.lo.s32 	%r227, %r224, %r225, %r226;
	mul.lo.s32 	%r228, %r227, 11;
	cvt.s64.s32 	%rd59, %r228;
	add.s64 	%rd60, %rd59, %rd58;
	cvta.to.global.u64 	%rd61, %rd200;
	shl.b64 	%rd62, %rd60, 2;
	add.s64 	%rd63, %rd61, %rd62;
	st.global.f32 	[%rd63+28], %f552;
$L__BB1_20:
	ld.param.u32 	%r448, [_Z16calculate_resultiiiPfS__param_1];
	mov.u32 	%r234, %ctaid.x;
	mad.lo.s32 	%r237, %r234, %r213, %r214;
	mad.lo.s32 	%r238, %r237, 11, 8;
	max.s32 	%r239, %r238, %r211;
	setp.ge.s32 	%p12, %r239, %r448;
	@%p12 bra 	$L__BB1_22;
	ld.param.u64 	%rd201, [_Z16calculate_resultiiiPfS__param_3];
	ld.param.u32 	%r449, [_Z16calculate_resultiiiPfS__param_1];
	mov.u32 	%r241, %ntid.y;
	mov.u32 	%r242, %tid.y;
	mad.lo.s32 	%r243, %r97, %r241, %r242;
	mul.lo.s32 	%r244, %r243, %r449;
	mul.lo.s32 	%r245, %r244, 11;
	cvt.s64.s32 	%rd64, %r245;
	mov.u32 	%r247, %ntid.x;
	mov.u32 	%r248, %tid.x;
	mad.lo.s32 	%r249, %r234, %r247, %r248;
	mul.lo.s32 	%r250, %r249, 11;
	cvt.s64.s32 	%rd65, %r250;
	add.s64 	%rd66, %rd65, %rd64;
	cvta.to.global.u64 	%rd67, %rd201;
	shl.b64 	%rd68, %rd66, 2;
	add.s64 	%rd69, %rd67, %rd68;
	st.global.f32 	[%rd69+32], %f541;
$L__BB1_22:
	ld.param.u32 	%r450, [_Z16calculate_resultiiiPfS__param_1];
	mov.u32 	%r257, %ntid.x;
	mov.u32 	%r258, %tid.x;
	mad.lo.s32 	%r259, %r234, %r257, %r258;
	mul.lo.s32 	%r10, %r259, 11;
	add.s32 	%r260, %r10, 9;
	max.s32 	%r261, %r260, %r211;
	setp.ge.s32 	%p13, %r261, %r450;
	@%p13 bra 	$L__BB1_24;
	ld.param.u64 	%rd202, [_Z16calculate_resultiiiPfS__param_3];
	ld.param.u32 	%r451, [_Z16calculate_resultiiiPfS__param_1];
	mov.u32 	%r264, %tid.y;
	mad.lo.s32 	%r265, %r97, %r208, %r264;
	mul.lo.s32 	%r266, %r265, %r451;
	mul.lo.s32 	%r267, %r266, 11;
	cvt.s64.s32 	%rd70, %r267;
	cvt.s64.s32 	%rd71, %r10;
	add.s64 	%rd72, %rd71, %rd70;
	cvta.to.global.u64 	%rd73, %rd202;
	shl.b64 	%rd74, %rd72, 2;
	add.s64 	%rd75, %rd73, %rd74;
	st.global.f32 	[%rd75+36], %f530;
$L__BB1_24:
	ld.param.u32 	%r452, [_Z16calculate_resultiiiPfS__param_1];
	add.s32 	%r272, %r10, 10;
	max.s32 	%r273, %r272, %r211;
	setp.ge.s32 	%p14, %r273, %r452;
	@%p14 bra 	$L__BB1_26;
	ld.param.u64 	%rd203, [_Z16calculate_resultiiiPfS__param_3];
	ld.param.u32 	%r453, [_Z16calculate_resultiiiPfS__param_1];
	mul.lo.s32 	%r274, %r211, %r453;
	cvt.s64.s32 	%rd76, %r274;
	cvt.s64.s32 	%rd77, %r10;
	add.s64 	%rd78, %rd77, %rd76;
	cvta.to.global.u64 	%rd79, %rd203;
	shl.b64 	%rd80, %rd78, 2;
	add.s64 	%rd81, %rd79, %rd80;
	st.global.f32 	[%rd81+40], %f519;
$L__BB1_26:
	ld.param.u32 	%r454, [_Z16calculate_resultiiiPfS__param_1];
	add.s32 	%r275, %r211, 1;
	max.s32 	%r276, %r10, %r275;
	setp.ge.s32 	%p15, %r276, %r454;
	@%p15 bra 	$L__BB1_28;
	ld.param.u64 	%rd204, [_Z16calculate_resultiiiPfS__param_3];
	ld.param.u32 	%r455, [_Z16calculate_resultiiiPfS__param_1];
	mul.lo.s32 	%r281, %r210, %r455;
	mad.lo.s32 	%r282, %r281, 11, %r455;
	add.s32 	%r283, %r10, %r282;
	cvta.to.global.u64 	%rd82, %rd204;
	mul.wide.s32 	%rd83, %r283, 4;
	add.s64 	%rd84, %rd82, %rd83;
	st.global.f32 	[%rd84], %f628;
$L__BB1_28:
	ld.param.u32 	%r456, [_Z16calculate_resultiiiPfS__param_1];
	add.s32 	%r290, %r10, 1;
	max.s32 	%r291, %r290, %r275;
	setp.ge.s32 	%p16, %r291, %r456;
	@%p16 bra 	$L__BB1_30;
	ld.param.u64 	%rd205, [_Z16calculate_resultiiiPfS__param_3];
	ld.param.u32 	%r457, [_Z16calculate_resultiiiPfS__param_1];
	mad.lo.s32 	%r292, %r211, %r457, %r457;
	cvt.s64.s32 	%rd85, %r292;
	cvt.s64.s32 	%rd86, %r10;
	add.s64 	%rd87, %rd86, %rd85;
	cvta.to.global.u64 	%rd88, %rd205;
	shl.b64 	%rd89, %rd87, 2;
	add.s64 	%rd90, %rd88, %rd89;
	st.global.f32 	[%rd90+4], %f617;
$L__BB1_30:
	ld.param.u32 	%r458, [_Z16calculate_resultiiiPfS__param_1];
	add.s32 	%r294, %r10, 2;
	max.s32 	%r295, %r294, %r275;
	setp.ge.s32 	%p17, %r295, %r458;
	@%p17 bra 	$L__BB1_32;
	ld.param.u64 	%rd206, [_Z16calculate_resultiiiPfS__param_3];
	ld.param.u32 	%r459, [_Z16calculate_resultiiiPfS__param_1];
	mad.lo.s32 	%r296, %r211, %r459, %r459;
	cvt.s64.s32 	%rd91, %r296;
	cvt.s64.s32 	%rd92, %r10;
	add.s64 	%rd93, %rd92, %rd91;
	cvta.to.global.u64 	%rd94, %rd206;
	shl.b64 	%rd95, %rd93, 2;
	add.s64 	%rd96, %rd94, %rd95;
	st.global.f32 	[%rd96+8], %f606;
$L__BB1_32:
	ld.param.u32 	%r460, [_Z16calculate_resultiiiPfS__param_1];
	add.s32 	%r298, %r10, 3;
	max.s32 	%r299, %r298, %r275;
	setp.ge.s32 	%p18, %r299, %r460;
	@%p18 bra 	$L__BB1_34;
	ld.param.u64 	%rd207, [_Z16calculate_resultiiiPfS__param_3];
	ld.param.u32 	%r461, [_Z16calculate_resultiiiPfS__param_1];
	mad.lo.s32 	%r300, %r211, %r461, %r461;
	cvt.s64.s32 	%rd97, %r300;
	cvt.s64.s32 	%rd98, %r10;
	add.s64 	%rd99, %rd98, %rd97;
	cvta.to.global.u64 	%rd100, %rd207;
	shl.b64 	%rd101, %rd99, 2;
	add.s64 	%rd102, %rd100, %rd101;
	st.global.f32 	[%rd102+12], %f595;
$L__BB1_34:
	ld.param.u32 	%r462, [_Z16calculate_resultiiiPfS__param_1];
	add.s32 	%r302, %r10, 4;
	max.s32 	%r303, %r302, %r275;
	setp.ge.s32 	%p19, %r303, %r462;
	@%p19 bra 	$L__BB1_36;
	ld.param.u64 	%rd208, [_Z16calculate_resultiiiPfS__param_3];
	ld.param.u32 	%r463, [_Z16calculate_resultiiiPfS__param_1];
	mad.lo.s32 	%r304, %r211, %r463, %r463;
	cvt.s64.s32 	%rd103, %r304;
	cvt.s64.s32 	%rd104, %r10;
	add.s64 	%rd105, %rd104, %rd103;
	cvta.to.global.u64 	%rd106, %rd208;
	shl.b64 	%rd107, %rd105, 2;
	add.s64 	%rd108, %rd106, %rd107;
	st.global.f32 	[%rd108+16], %f584;
$L__BB1_36:
	ld.param.u32 	%r464, [_Z16calculate_resultiiiPfS__param_1];
	add.s32 	%r306, %r10, 5;
	max.s32 	%r307, %r306, %r275;
	setp.ge.s32 	%p20, %r307, %r464;
	@%p20 bra 	$L__BB1_38;
	ld.param.u64 	%rd209, [_Z16calculate_resultiiiPfS__param_3];
	ld.param.u32 	%r465, [_Z16calculate_resultiiiPfS__param_1];
	mad.lo.s32 	%r308, %r211, %r465, %r465;
	cvt.s64.s32 	%rd109, %r308;
	cvt.s64.s32 	%rd110, %r10;
	add.s64 	%rd111, %rd110, %rd109;
	cvta.to.global.u64 	%rd112, %rd209;
	shl.b64 	%rd113, %rd111, 2;
	add.s64 	%rd114, %rd112, %rd113;
	st.global.f32 	[%rd114+20], %f573;
$L__BB1_38:
	ld.param.u32 	%r466, [_Z16calculate_resultiiiPfS__param_1];
	add.s32 	%r13, %r10, 6;
	max.s32 	%r310, %r13, %r275;
	setp.ge.s32 	%p21, %r310, %r466;
	@%p21 bra 	$L__BB1_40;
	ld.param.u64 	%rd210, [_Z16calculate_resultiiiPfS__param_3];
	ld.param.u32 	%r467, [_Z16calculate_resultiiiPfS__param_1];
	mad.lo.s32 	%r311, %r211, %r467, %r467;
	cvt.s64.s32 	%rd115, %r311;
	cvt.s64.s32 	%rd116, %r10;
	add.s64 	%rd117, %rd116, %rd115;
	cvta.to.global.u64 	%rd118, %rd210;
	shl.b64 	%rd119, %rd117, 2;
	add.s64 	%rd120, %rd118, %rd119;
	st.global.f32 	[%rd120+24], %f562;
$L__BB1_40:
	ld.param.u32 	%r468, [_Z16calculate_resultiiiPfS__param_1];
	add.s32 	%r14, %r10, 7;
	max.s32 	%r313, %r14, %r275;
	setp.ge.s32 	%p22, %r313, %r468;
	@%p22 bra 	$L__BB1_42;
	ld.param.u64 	%rd211, [_Z16calculate_resultiiiPfS__param_3];
	ld.param.u32 	%r469, [_Z16calculate_resultiiiPfS__param_1];
	mad.lo.s32 	%r314, %r211, %r469, %r469;
	cvt.s64.s32 	%rd121, %r314;
	cvt.s64.s32 	%rd122, %r10;
	add.s64 	%rd123, %rd122, %rd121;
	cvta.to.global.u64 	%rd124, %rd211;
	shl.b64 	%rd125, %rd123, 2;
	add.s64 	%rd126, %rd124, %rd125;
	st.global.f32 	[%rd126+28], %f551;
$L__BB1_42:
	ld.param.u32 	%r470, [_Z16calculate_resultiiiPfS__param_1];
	add.s32 	%r15, %r10, 8;
	max.s32 	%r316, %r15, %r275;
	setp.ge.s32 	%p23, %r316, %r470;
	@%p23 bra 	$L__BB1_44;
	ld.param.u64 	%rd212, [_Z16calculate_resultiiiPfS__param_3];
	ld.param.u32 	%r471, [_Z16calculate_resultiiiPfS__param_1];
	mad.lo.s32 	%r317, %r211, %r471, %r471;
	cvt.s64.s32 	%rd127, %r317;
	cvt.s64.s32 	%rd128, %r10;
	add.s64 	%rd129, %rd128, %rd127;
	cvta.to.global.u64 	%rd130, %rd212;
	shl.b64 	%rd131, %rd129, 2;
	add.s64 	%rd132, %rd130, %rd131;
	st.global.f32 	[%rd132+32], %f540;
$L__BB1_44:
	ld.param.u32 	%r472, [_Z16calculate_resultiiiPfS__param_1];
	max.s32 	%r318, %r260, %r275;
	setp.ge.s32 	%p24, %r318, %r472;
	@%p24 bra 	$L__BB1_46;
	ld.param.u64 	%rd213, [_Z16calculate_resultiiiPfS__param_3];
	ld.param.u32 	%r473, [_Z16calculate_resultiiiPfS__param_1];
	mad.lo.s32 	%r319, %r211, %r473, %r473;
	cvt.s64.s32 	%rd133, %r319;
	cvt.s64.s32 	%rd134, %r10;
	add.s64 	%rd135, %rd134, %rd133;
	cvta.to.global.u64 	%rd136, %rd213;
	shl.b64 	%rd137, %rd135, 2;
	add.s64 	%rd138, %rd136, %rd137;
	st.global.f32 	[%rd138+36], %f529;
$L__BB1_46:
	ld.param.u32 	%r474, [_Z16calculate_resultiiiPfS__param_1];
	max.s32 	%r320, %r272, %r275;
	setp.ge.s32 	%p25, %r320, %r474;
	@%p25 bra 	$L__BB1_48;
	ld.param.u64 	%rd214, [_Z16calculate_resultiiiPfS__param_3];
	ld.param.u32 	%r475, [_Z16calculate_resultiiiPfS__param_1];
	mad.lo.s32 	%r321, %r211, %r475, %r475;
	cvt.s64.s32 	%rd139, %r321;
	cvt.s64.s32 	%rd140, %r10;
	add.s64 	%rd141, %rd140, %rd139;
	cvta.to.global.u64 	%rd142, %rd214;
	shl.b64 	%rd143, %rd141, 2;
	add.s64 	%rd144, %rd142, %rd143;
	st.global.f32 	[%rd144+40], %f518;
$L__BB1_48:
	ld.param.u32 	%r476, [_Z16calculate_resultiiiPfS__param_1];
	add.s32 	%r19, %r211, 2;
	mad.lo.s32 	%r322, %r211, %r476, %r476;
	add.s32 	%r20, %r322, %r476;
	max.s32 	%r323, %r10, %r19;
	setp.ge.s32 	%p26, %r323, %r476;
	@%p26 bra 	$L__BB1_50;
	ld.param.u64 	%rd215, [_Z16calculate_resultiiiPfS__param_3];
	add.s32 	%r324, %r10, %r20;
	cvta.to.global.u64 	%rd145, %rd215;
	mul.wide.s32 	%rd146, %r324, 4;
	add.s64 	%rd147, %rd145, %rd146;
	st.global.f32 	[%rd147], %f627;
$L__BB1_50:
	ld.param.u64 	%rd216, [_Z16calculate_resultiiiPfS__param_3];
	ld.param.u32 	%r477, [_Z16calculate_resultiiiPfS__param_1];
	max.s32 	%r326, %r290, %r19;
	setp.ge.s32 	%p27, %r326, %r477;
	cvt.s64.s32 	%rd148, %r20;
	cvt.s64.s32 	%rd149, %r10;
	add.s64 	%rd150, %rd149, %rd148;
	cvta.to.global.u64 	%rd151, %rd216;
	shl.b64 	%rd152, %rd150, 2;
	add.s64 	%rd1, %rd151, %rd152;
	@%p27 bra 	$L__BB1_52;
	st.global.f32 	[%rd1+4], %f616;
$L__BB1_52:
	ld.param.u32 	%r478, [_Z16calculate_resultiiiPfS__param_1];
	max.s32 	%r327, %r294, %r19;
	setp.ge.s32 	%p28, %r327, %r478;
	@%p28 bra 	$L__BB1_54;
	st.global.f32 	[%rd1+8], %f605;
$L__BB1_54:
	ld.param.u32 	%r479, [_Z16calculate_resultiiiPfS__param_1];
	max.s32 	%r328, %r298, %r19;
	setp.ge.s32 	%p29, %r328, %r479;
	@%p29 bra 	$L__BB1_56;
	st.global.f32 	[%rd1+12], %f594;
$L__BB1_56:
	ld.param.u32 	%r480, [_Z16calculate_resultiiiPfS__param_1];
	max.s32 	%r329, %r302, %r19;
	setp.ge.s32 	%p30, %r329, %r480;
	@%p30 bra 	$L__BB1_58;
	st.global.f32 	[%rd1+16], %f583;
$L__BB1_58:
	ld.param.u32 	%r481, [_Z16calculate_resultiiiPfS__param_1];
	max.s32 	%r330, %r306, %r19;
	setp.ge.s32 	%p31, %r330, %r481;
	@%p31 bra 	$L__BB1_60;
	st.global.f32 	[%rd1+20], %f572;
$L__BB1_60:
	ld.param.u32 	%r482, [_Z16calculate_resultiiiPfS__param_1];
	max.s32 	%r331, %r13, %r19;
	setp.ge.s32 	%p32, %r331, %r482;
	@%p32 bra 	$L__BB1_62;
	st.global.f32 	[%rd1+24], %f561;
$L__BB1_62:
	ld.param.u32 	%r483, [_Z16calculate_resultiiiPfS__param_1];
	max.s32 	%r332, %r14, %r19;
	setp.ge.s32 	%p33, %r332, %r483;
	@%p33 bra 	$L__BB1_64;
	st.global.f32 	[%rd1+28], %f550;
$L__BB1_64:
	ld.param.u32 	%r484, [_Z16calculate_resultiiiPfS__param_1];
	max.s32 	%r333, %r15, %r19;
	setp.ge.s32 	%p34, %r333, %r484;
	@%p34 bra 	$L__BB1_66;
	st.global.f32 	[%rd1+32], %f539;
$L__BB1_66:
	ld.param.u32 	%r485, [_Z16calculate_resultiiiPfS__param_1];
	max.s32 	%r334, %r260, %r19;
	setp.ge.s32 	%p35, %r334, %r485;
	@%p35 bra 	$L__BB1_68;
	st.global.f32 	[%rd1+36], %f528;
$L__BB1_68:
	ld.param.u32 	%r486, [_Z16calculate_resultiiiPfS__param_1];
	max.s32 	%r335, %r272, %r19;
	setp.ge.s32 	%p36, %r335, %r486;
	@%p36 bra 	$L__BB1_70;
	st.global.f32 	[%rd1+40], %f517;
$L__BB1_70:
	ld.param.u64 	%rd217, [_Z16calculate_resultiiiPfS__param_3];
	ld.param.u32 	%r487, [_Z16calculate_resultiiiPfS__param_1];
	cvta.to.global.u64 	%rd2, %rd217;
	add.s32 	%r25, %r211, 3;
	add.s32 	%r26, %r20, %r487;
	max.s32 	%r336, %r10, %r25;
	setp.ge.s32 	%p37, %r336, %r487;
	@%p37 bra 	$L__BB1_72;
	add.s32 	%r337, %r10, %r26;
	mul.wide.s32 	%rd153, %r337, 4;
	add.s64 	%rd154, %rd2, %rd153;
	st.global.f32 	[%rd154], %f626;
$L__BB1_72:
	ld.param.u32 	%r488, [_Z16calculate_resultiiiPfS__param_1];
	max.s32 	%r338, %r290, %r25;
	setp.ge.s32 	%p38, %r338, %r488;
	cvt.s64.s32 	%rd155, %r26;
	add.s64 	%rd156, %rd149, %rd155;
	shl.b64 	%rd157, %rd156, 2;
	add.s64 	%rd4, %rd2, %rd157;
	@%p38 bra 	$L__BB1_74;
	st.global.f32 	[%rd4+4], %f615;
$L__BB1_74:
	ld.param.u32 	%r489, [_Z16calculate_resultiiiPfS__param_1];
	max.s32 	%r339, %r294, %r25;
	setp.ge.s32 	%p39, %r339, %r489;
	@%p39 bra 	$L__BB1_76;
	st.global.f32 	[%rd4+8], %f604;
$L__BB1_76:
	ld.param.u32 	%r490, [_Z16calculate_resultiiiPfS__param_1];
	max.s32 	%r340, %r298, %r25;
	setp.ge.s32 	%p40, %r340, %r490;
	@%p40 bra 	$L__BB1_78;
	st.global.f32 	[%rd4+12], %f593;
$L__BB1_78:
	ld.param.u32 	%r491, [_Z16calculate_resultiiiPfS__param_1];
	max.s32 	%r341, %r302, %r25;
	setp.ge.s32 	%p41, %r341, %r491;
	@%p41 bra 	$L__BB1_80;
	st.global.f32 	[%rd4+16], %f582;
$L__BB1_80:
	ld.param.u32 	%r492, [_Z16calculate_resultiiiPfS__param_1];
	max.s32 	%r342, %r306, %r25;
	setp.ge.s32 	%p42, %r342, %r492;
	@%p42 bra 	$L__BB1_82;
	st.global.f32 	[%rd4+20], %f571;
$L__BB1_82:
	ld.param.u32 	%r493, [_Z16calculate_resultiiiPfS__param_1];
	max.s32 	%r343, %r13, %r25;
	setp.ge.s32 	%p43, %r343, %r493;
	@%p43 bra 	$L__BB1_84;
	st.global.f32 	[%rd4+24], %f560;
$L__BB1_84:
	ld.param.u32 	%r494, [_Z16calculate_resultiiiPfS__param_1];
	max.s32 	%r344, %r14, %r25;
	setp.ge.s32 	%p44, %r344, %r494;
	@%p44 bra 	$L__BB1_86;
	st.global.f32 	[%rd4+28], %f549;
$L__BB1_86:
	ld.param.u32 	%r495, [_Z16calculate_resultiiiPfS__param_1];
	max.s32 	%r345, %r15, %r25;
	setp.ge.s32 	%p45, %r345, %r495;
	@%p45 bra 	$L__BB1_88;
	st.global.f32 	[%rd4+32], %f538;
$L__BB1_88:
	ld.param.u32 	%r496, [_Z16calculate_resultiiiPfS__param_1];
	max.s32 	%r346, %r260, %r25;
	setp.ge.s32 	%p46, %r346, %r496;
	@%p46 bra 	$L__BB1_90;
	st.global.f32 	[%rd4+36], %f527;
$L__BB1_90:
	ld.param.u32 	%r497, [_Z16calculate_resultiiiPfS__param_1];
	max.s32 	%r347, %r272, %r25;
	setp.ge.s32 	%p47, %r347, %r497;
	@%p47 bra 	$L__BB1_92;
	st.global.f32 	[%rd4+40], %f516;
$L__BB1_92:
	ld.param.u32 	%r498, [_Z16calculate_resultiiiPfS__param_1];
	add.s32 	%r28, %r211, 4;
	add.s32 	%r29, %r26, %r498;
	max.s32 	%r348, %r10, %r28;
	setp.ge.s32 	%p48, %r348, %r498;
	@%p48 bra 	$L__BB1_94;
	add.s32 	%r349, %r10, %r29;
	mul.wide.s32 	%rd158, %r349, 4;
	add.s64 	%rd159, %rd2, %rd158;
	st.global.f32 	[%rd159], %f625;
$L__BB1_94:
	ld.param.u32 	%r499, [_Z16calculate_resultiiiPfS__param_1];
	max.s32 	%r350, %r290, %r28;
	setp.ge.s32 	%p49, %r350, %r499;
	cvt.s64.s32 	%rd160, %r29;
	add.s64 	%rd161, %rd149, %rd160;
	shl.b64 	%rd162, %rd161, 2;
	add.s64 	%rd5, %rd2, %rd162;
	@%p49 bra 	$L__BB1_96;
	st.global.f32 	[%rd5+4], %f614;
$L__BB1_96:
	ld.param.u32 	%r500, [_Z16calculate_resultiiiPfS__param_1];
	max.s32 	%r351, %r294, %r28;
	setp.ge.s32 	%p50, %r351, %r500;
	@%p50 bra 	$L__BB1_98;
	st.global.f32 	[%rd5+8], %f603;
$L__BB1_98:
	ld.param.u32 	%r501, [_Z16calculate_resultiiiPfS__param_1];
	max.s32 	%r352, %r298, %r28;
	setp.ge.s32 	%p51, %r352, %r501;
	@%p51 bra 	$L__BB1_100;
	st.global.f32 	[%rd5+12], %f592;
$L__BB1_100:
	ld.param.u32 	%r502, [_Z16calculate_resultiiiPfS__param_1];
	max.s32 	%r353, %r302, %r28;
	setp.ge.s32 	%p52, %r353, %r502;
	@%p52 bra 	$L__BB1_102;
	st.global.f32 	[%rd5+16], %f581;
$L__BB1_102:
	ld.param.u32 	%r503, [_Z16calculate_resultiiiPfS__param_1];
	max.s32 	%r354, %r306, %r28;
	setp.ge.s32 	%p53, %r354, %r503;
	@%p53 bra 	$L__BB1_104;
	st.global.f32 	[%rd5+20], %f570;
$L__BB1_104:
	ld.param.u32 	%r504, [_Z16calculate_resultiiiPfS__param_1];
	max.s32 	%r355, %r13, %r28;
	setp.ge.s32 	%p54, %r355, %r504;
	@%p54 bra 	$L__BB1_106;
	st.global.f32 	[%rd5+24], %f559;
$L__BB1_106:
	ld.param.u32 	%r505, [_Z16calculate_resultiiiPfS__param_1];
	max.s32 	%r356, %r14, %r28;
	setp.ge.s32 	%p55, %r356, %r505;
	@%p55 bra 	$L__BB1_108;
	st.global.f32 	[%rd5+28], %f548;
$L__BB1_108:
	ld.param.u32 	%r506, [_Z16calculate_resultiiiPfS__param_1];
	max.s32 	%r357, %r15, %r28;
	setp.ge.s32 	%p56, %r357, %r506;
	@%p56 bra 	$L__BB1_110;
	st.global.f32 	[%rd5+32], %f537;
$L__BB1_110:
	ld.param.u32 	%r507, [_Z16calculate_resultiiiPfS__param_1];
	max.s32 	%r358, %r260, %r28;
	setp.ge.s32 	%p57, %r358, %r507;
	@%p57 bra 	$L__BB1_112;
	st.global.f32 	[%rd5+36], %f526;
$L__BB1_112:
	ld.param.u32 	%r508, [_Z16calculate_resultiiiPfS__param_1];
	max.s32 	%r359, %r272, %r28;
	setp.ge.s32 	%p58, %r359, %r508;
	@%p58 bra 	$L__BB1_114;
	st.global.f32 	[%rd5+40], %f515;
$L__BB1_114:
	ld.param.u32 	%r509, [_Z16calculate_resultiiiPfS__param_1];
	add.s32 	%r30, %r211, 5;
	add.s32 	%r31, %r29, %r509;
	max.s32 	%r360, %r10, %r30;
	setp.ge.s32 	%p59, %r360, %r509;
	@%p59 bra 	$L__BB1_116;
	add.s32 	%r361, %r10, %r31;
	mul.wide.s32 	%rd163, %r361, 4;
	add.s64 	%rd164, %rd2, %rd163;
	st.global.f32 	[%rd164], %f624;
$L__BB1_116:
	ld.param.u32 	%r510, [_Z16calculate_resultiiiPfS__param_1];
	max.s32 	%r362, %r290, %r30;
	setp.ge.s32 	%p60, %r362, %r510;
	cvt.s64.s32 	%rd165, %r31;
	add.s64 	%rd166, %rd149, %rd165;
	shl.b64 	%rd167, %rd166, 2;
	add.s64 	%rd6, %rd2, %rd167;
	@%p60 bra 	$L__BB1_118;
	st.global.f32 	[%rd6+4], %f613;
$L__BB1_118:
	ld.param.u32 	%r511, [_Z16calculate_resultiiiPfS__param_1];
	max.s32 	%r363, %r294, %r30;
	setp.ge.s32 	%p61, %r363, %r511;
	@%p61 bra 	$L__BB1_120;
	st.global.f32 	[%rd6+8], %f602;
$L__BB1_120:
	ld.param.u32 	%r512, [_Z16calculate_resultiiiPfS__param_1];
	max.s32 	%r364, %r298, %r30;
	setp.ge.s32 	%p62, %r364, %r512;
	@%p62 bra 	$L__BB1_122;
	st.global.f32 	[%rd6+12], %f591;
$L__BB1_122:
	ld.param.u32 	%r513, [_Z16calculate_resultiiiPfS__param_1];
	max.s32 	%r365, %r302, %r30;
	setp.ge.s32 	%p63, %r365, %r513;
	@%p63 bra 	$L__BB1_124;
	st.global.f32 	[%rd6+16], %f580;
$L__BB1_124:
	ld.param.u32 	%r514, [_Z16calculate_resultiiiPfS__param_1];
	max.s32 	%r366, %r306, %r30;
	setp.ge.s32 	%p64, %r366, %r514;
	@%p64 bra 	$L__BB1_126;
	st.global.f32 	[%rd6+20], %f569;
$L__BB1_126:
	ld.param.u32 	%r515, [_Z16calculate_resultiiiPfS__param_1];
	max.s32 	%r367, %r13, %r30;
	setp.ge.s32 	%p65, %r367, %r515;
	@%p65 bra 	$L__BB1_128;
	st.global.f32 	[%rd6+24], %f558;
$L__BB1_128:
	ld.param.u32 	%r516, [_Z16calculate_resultiiiPfS__param_1];
	max.s32 	%r368, %r14, %r30;
	setp.ge.s32 	%p66, %r368, %r516;
	@%p66 bra 	$L__BB1_130;
	st.global.f32 	[%rd6+28], %f547;
$L__BB1_130:
	ld.param.u32 	%r517, [_Z16calculate_resultiiiPfS__param_1];
	max.s32 	%r369, %r15, %r30;
	setp.ge.s32 	%p67, %r369, %r517;
	@%p67 bra 	$L__BB1_132;
	st.global.f32 	[%rd6+32], %f536;
$L__BB1_132:
	ld.param.u32 	%r518, [_Z16calculate_resultiiiPfS__param_1];
	max.s32 	%r370, %r260, %r30;
	setp.ge.s32 	%p68, %r370, %r518;
	@%p68 bra 	$L__BB1_134;
	st.global.f32 	[%rd6+36], %f525;
$L__BB1_134:
	ld.param.u32 	%r519, [_Z16calculate_resultiiiPfS__param_1];
	max.s32 	%r371, %r272, %r30;
	setp.ge.s32 	%p69, %r371, %r519;
	@%p69 bra 	$L__BB1_136;
	st.global.f32 	[%rd6+40], %f514;
$L__BB1_136:
	ld.param.u32 	%r520, [_Z16calculate_resultiiiPfS__param_1];
	add.s32 	%r32, %r211, 6;
	add.s32 	%r33, %r31, %r520;
	max.s32 	%r372, %r10, %r32;
	setp.ge.s32 	%p70, %r372, %r520;
	@%p70 bra 	$L__BB1_138;
	add.s32 	%r373, %r10, %r33;
	mul.wide.s32 	%rd168, %r373, 4;
	add.s64 	%rd169, %rd2, %rd168;
	st.global.f32 	[%rd169], %f623;
$L__BB1_138:
	ld.param.u32 	%r521, [_Z16calculate_resultiiiPfS__param_1];
	max.s32 	%r374, %r290, %r32;
	setp.ge.s32 	%p71, %r374, %r521;
	cvt.s64.s32 	%rd170, %r33;
	add.s64 	%rd171, %rd149, %rd170;
	shl.b64 	%rd172, %rd171, 2;
	add.s64 	%rd7, %rd2, %rd172;
	@%p71 bra 	$L__BB1_140;
	st.global.f32 	[%rd7+4], %f612;
$L__BB1_140:
	ld.param.u32 	%r522, [_Z16calculate_resultiiiPfS__param_1];
	max.s32 	%r375, %r294, %r32;
	setp.ge.s32 	%p72, %r375, %r522;
	@%p72 bra 	$L__BB1_142;
	st.global.f32 	[%rd7+8], %f601;
$L__BB1_142:
	ld.param.u32 	%r523, [_Z16calculate_resultiiiPfS__param_1];
	max.s32 	%r376, %r298, %r32;
	setp.ge.s32 	%p73, %r376, %r523;
	@%p73 bra 	$L__BB1_144;
	st.global.f32 	[%rd7+12], %f590;
$L__BB1_144:
	ld.param.u32 	%r524, [_Z16calculate_resultiiiPfS__param_1];
	max.s32 	%r377, %r302, %r32;
	setp.ge.s32 	%p74, %r377, %r524;
	@%p74 bra 	$L__BB1_146;
	st.global.f32 	[%rd7+16], %f579;
$L__BB1_146:
	ld.param.u32 	%r525, [_Z16calculate_resultiiiPfS__param_1];
	max.s32 	%r378, %r306, %r32;
	setp.ge.s32 	%p75, %r378, %r525;
	@%p75 bra 	$L__BB1_148;
	st.global.f32 	[%rd7+20], %f568;
$L__BB1_148:
	ld.param.u32 	%r526, [_Z16calculate_resultiiiPfS__param_1];
	max.s32 	%r379, %r13, %r32;
	setp.ge.s32 	%p76, %r379, %r526;
	@%p76 bra 	$L__BB1_150;
	st.global.f32 	[%rd7+24], %f557;
$L__BB1_150:
	ld.param.u32 	%r527, [_Z16calculate_resultiiiPfS__param_1];
	max.s32 	%r380, %r14, %r32;
	setp.ge.s32 	%p77, %r380, %r527;
	@%p77 bra 	$L__BB1_152;
	st.global.f32 	[%rd7+28], %f546;
$L__BB1_152:
	ld.param.u32 	%r528, [_Z16calculate_resultiiiPfS__param_1];
	max.s32 	%r381, %r15, %r32;
	setp.ge.s32 	%p78, %r381, %r528;
	@%p78 bra 	$L__BB1_154;
	st.global.f32 	[%rd7+32], %f535;
$L__BB1_154:
	ld.param.u32 	%r529, [_Z16calculate_resultiiiPfS__param_1];
	max.s32 	%r382, %r260, %r32;
	setp.ge.s32 	%p79, %r382, %r529;
	@%p79 bra 	$L__BB1_156;
	st.global.f32 	[%rd7+36], %f524;
$L__BB1_156:
	ld.param.u32 	%r530, [_Z16calculate_resultiiiPfS__param_1];
	max.s32 	%r383, %r272, %r32;
	setp.ge.s32 	%p80, %r383, %r530;
	@%p80 bra 	$L__BB1_158;
	st.global.f32 	[%rd7+40], %f513;
$L__BB1_158:
	ld.param.u32 	%r531, [_Z16calculate_resultiiiPfS__param_1];
	add.s32 	%r34, %r211, 7;
	add.s32 	%r35, %r33, %r531;
	max.s32 	%r384, %r10, %r34;
	setp.ge.s32 	%p81, %r384, %r531;
	@%p81 bra 	$L__BB1_160;
	add.s32 	%r385, %r10, %r35;
	mul.wide.s32 	%rd173, %r385, 4;
	add.s64 	%rd174, %rd2, %rd173;
	st.global.f32 	[%rd174], %f622;
$L__BB1_160:
	ld.param.u32 	%r532, [_Z16calculate_resultiiiPfS__param_1];
	max.s32 	%r386, %r290, %r34;
	setp.ge.s32 	%p82, %r386, %r532;
	cvt.s64.s32 	%rd175, %r35;
	add.s64 	%rd176, %rd149, %rd175;
	shl.b64 	%rd177, %rd176, 2;
	add.s64 	%rd8, %rd2, %rd177;
	@%p82 bra 	$L__BB1_162;
	st.global.f32 	[%rd8+4], %f611;
$L__BB1_162:
	ld.param.u32 	%r533, [_Z16calculate_resultiiiPfS__param_1];
	max.s32 	%r387, %r294, %r34;
	setp.ge.s32 	%p83, %r387, %r533;
	@%p83 bra 	$L__BB1_164;
	st.global.f32 	[%rd8+8], %f600;
$L__BB1_164:
	ld.param.u32 	%r534, [_Z16calculate_resultiiiPfS__param_1];
	max.s32 	%r388, %r298, %r34;
	setp.ge.s32 	%p84, %r388, %r534;
	@%p84 bra 	$L__BB1_166;
	st.global.f32 	[%rd8+12], %f589;
$L__BB1_166:
	ld.param.u32 	%r535, [_Z16calculate_resultiiiPfS__param_1];
	max.s32 	%r389, %r302, %r34;
	setp.ge.s32 	%p85, %r389, %r535;
	@%p85 bra 	$L__BB1_168;
	st.global.f32 	[%rd8+16], %f578;
$L__BB1_168:
	ld.param.u32 	%r536, [_Z16calculate_resultiiiPfS__param_1];
	max.s32 	%r390, %r306, %r34;
	setp.ge.s32 	%p86, %r390, %r536;
	@%p86 bra 	$L__BB1_170;
	st.global.f32 	[%rd8+20], %f567;
$L__BB1_170:
	ld.param.u32 	%r537, [_Z16calculate_resultiiiPfS__param_1];
	max.s32 	%r391, %r13, %r34;
	setp.ge.s32 	%p87, %r391, %r537;
	@%p87 bra 	$L__BB1_172;
	st.global.f32 	[%rd8+24], %f556;
$L__BB1_172:
	ld.param.u32 	%r538, [_Z16calculate_resultiiiPfS__param_1];
	max.s32 	%r392, %r14, %r34;
	setp.ge.s32 	%p88, %r392, %r538;
	@%p88 bra 	$L__BB1_174;
	st.global.f32 	[%rd8+28], %f545;
$L__BB1_174:
	ld.param.u32 	%r539, [_Z16calculate_resultiiiPfS__param_1];
	max.s32 	%r393, %r15, %r34;
	setp.ge.s32 	%p89, %r393, %r539;
	@%p89 bra 	$L__BB1_176;
	st.global.f32 	[%rd8+32], %f534;
$L__BB1_176:
	ld.param.u32 	%r540, [_Z16calculate_resultiiiPfS__param_1];
	max.s32 	%r394, %r260, %r34;
	setp.ge.s32 	%p90, %r394, %r540;
	@%p90 bra 	$L__BB1_178;
	st.global.f32 	[%rd8+36], %f523;
$L__BB1_178:
	ld.param.u32 	%r541, [_Z16calculate_resultiiiPfS__param_1];
	max.s32 	%r395, %r272, %r34;
	setp.ge.s32 	%p91, %r395, %r541;
	@%p91 bra 	$L__BB1_180;
	st.global.f32 	[%rd8+40], %f512;
$L__BB1_180:
	ld.param.u32 	%r542, [_Z16calculate_resultiiiPfS__param_1];
	add.s32 	%r36, %r211, 8;
	add.s32 	%r37, %r35, %r542;
	max.s32 	%r396, %r10, %r36;
	setp.ge.s32 	%p92, %r396, %r542;
	@%p92 bra 	$L__BB1_182;
	add.s32 	%r397, %r10, %r37;
	mul.wide.s32 	%rd178, %r397, 4;
	add.s64 	%rd179, %rd2, %rd178;
	st.global.f32 	[%rd179], %f621;
$L__BB1_182:
	ld.param.u32 	%r543, [_Z16calculate_resultiiiPfS__param_1];
	max.s32 	%r398, %r290, %r36;
	setp.ge.s32 	%p93, %r398, %r543;
	cvt.s64.s32 	%rd180, %r37;
	add.s64 	%rd181, %rd149, %rd180;
	shl.b64 	%rd182, %rd181, 2;
	add.s64 	%rd9, %rd2, %rd182;
	@%p93 bra 	$L__BB1_184;
	st.global.f32 	[%rd9+4], %f610;
$L__BB1_184:
	ld.param.u32 	%r544, [_Z16calculate_resultiiiPfS__param_1];
	max.s32 	%r399, %r294, %r36;
	setp.ge.s32 	%p94, %r399, %r544;
	@%p94 bra 	$L__BB1_186;
	st.global.f32 	[%rd9+8], %f599;
$L__BB1_186:
	ld.param.u32 	%r545, [_Z16calculate_resultiiiPfS__param_1];
	max.s32 	%r400, %r298, %r36;
	setp.ge.s32 	%p95, %r400, %r545;
	@%p95 bra 	$L__BB1_188;
	st.global.f32 	[%rd9+12], %f588;
$L__BB1_188:
	ld.param.u32 	%r546, [_Z16calculate_resultiiiPfS__param_1];
	max.s32 	%r401, %r302, %r36;
	setp.ge.s32 	%p96, %r401, %r546;
	@%p96 bra 	$L__BB1_190;
	st.global.f32 	[%rd9+16], %f577;
$L__BB1_190:
	ld.param.u32 	%r547, [_Z16calculate_resultiiiPfS__param_1];
	max.s32 	%r402, %r306, %r36;
	setp.ge.s32 	%p97, %r402, %r547;
	@%p97 bra 	$L__BB1_192;
	st.global.f32 	[%rd9+20], %f566;
$L__BB1_192:
	ld.param.u32 	%r548, [_Z16calculate_resultiiiPfS__param_1];
	max.s32 	%r403, %r13, %r36;
	setp.ge.s32 	%p98, %r403, %r548;
	@%p98 bra 	$L__BB1_194;
	st.global.f32 	[%rd9+24], %f555;
$L__BB1_194:
	ld.param.u32 	%r549, [_Z16calculate_resultiiiPfS__param_1];
	max.s32 	%r404, %r14, %r36;
	setp.ge.s32 	%p99, %r404, %r549;
	@%p99 bra 	$L__BB1_196;
	st.global.f32 	[%rd9+28], %f544;
$L__BB1_196:
	ld.param.u32 	%r550, [_Z16calculate_resultiiiPfS__param_1];
	max.s32 	%r405, %r15, %r36;
	setp.ge.s32 	%p100, %r405, %r550;
	@%p100 bra 	$L__BB1_198;
	st.global.f32 	[%rd9+32], %f533;
$L__BB1_198:
	ld.param.u32 	%r551, [_Z16calculate_resultiiiPfS__param_1];
	max.s32 	%r406, %r260, %r36;
	setp.ge.s32 	%p101, %r406, %r551;
	@%p101 bra 	$L__BB1_200;
	st.global.f32 	[%rd9+36], %f522;
$L__BB1_200:
	ld.param.u32 	%r552, [_Z16calculate_resultiiiPfS__param_1];
	max.s32 	%r407, %r272, %r36;
	setp.ge.s32 	%p102, %r407, %r552;
	@%p102 bra 	$L__BB1_202;
	st.global.f32 	[%rd9+40], %f511;
$L__BB1_202:
	ld.param.u32 	%r553, [_Z16calculate_resultiiiPfS__param_1];
	add.s32 	%r38, %r211, 9;
	add.s32 	%r39, %r37, %r553;
	max.s32 	%r408, %r10, %r38;
	setp.ge.s32 	%p103, %r408, %r553;
	@%p103 bra 	$L__BB1_204;
	add.s32 	%r409, %r10, %r39;
	mul.wide.s32 	%rd183, %r409, 4;
	add.s64 	%rd184, %rd2, %rd183;
	st.global.f32 	[%rd184], %f620;
$L__BB1_204:
	ld.param.u32 	%r554, [_Z16calculate_resultiiiPfS__param_1];
	max.s32 	%r410, %r290, %r38;
	setp.ge.s32 	%p104, %r410, %r554;
	cvt.s64.s32 	%rd185, %r39;
	add.s64 	%rd186, %rd149, %rd185;
	shl.b64 	%rd187, %rd186, 2;
	add.s64 	%rd10, %rd2, %rd187;
	@%p104 bra 	$L__BB1_206;
	st.global.f32 	[%rd10+4], %f609;
$L__BB1_206:
	ld.param.u32 	%r555, [_Z16calculate_resultiiiPfS__param_1];
	max.s32 	%r411, %r294, %r38;
	setp.ge.s32 	%p105, %r411, %r555;
	@%p105 bra 	$L__BB1_208;
	st.global.f32 	[%rd10+8], %f598;
$L__BB1_208:
	ld.param.u32 	%r556, [_Z16calculate_resultiiiPfS__param_1];
	max.s32 	%r412, %r298, %r38;
	setp.ge.s32 	%p106, %r412, %r556;
	@%p106 bra 	$L__BB1_210;
	st.global.f32 	[%rd10+12], %f587;
$L__BB1_210:
	ld.param.u32 	%r557, [_Z16calculate_resultiiiPfS__param_1];
	max.s32 	%r413, %r302, %r38;
	setp.ge.s32 	%p107, %r413, %r557;
	@%p107 bra 	$L__BB1_212;
	st.global.f32 	[%rd10+16], %f576;
$L__BB1_212:
	ld.param.u32 	%r558, [_Z16calculate_resultiiiPfS__param_1];
	max.s32 	%r414, %r306, %r38;
	setp.ge.s32 	%p108, %r414, %r558;
	@%p108 bra 	$L__BB1_214;
	st.global.f32 	[%rd10+20], %f565;
$L__BB1_214:
	ld.param.u32 	%r559, [_Z16calculate_resultiiiPfS__param_1];
	max.s32 	%r415, %r13, %r38;
	setp.ge.s32 	%p109, %r415, %r559;
	@%p109 bra 	$L__BB1_216;
	st.global.f32 	[%rd10+24], %f554;
$L__BB1_216:
	ld.param.u32 	%r560, [_Z16calculate_resultiiiPfS__param_1];
	max.s32 	%r416, %r14, %r38;
	setp.ge.s32 	%p110, %r416, %r560;
	@%p110 bra 	$L__BB1_218;
	st.global.f32 	[%rd10+28], %f543;
$L__BB1_218:
	ld.param.u32 	%r561, [_Z16calculate_resultiiiPfS__param_1];
	max.s32 	%r417, %r15, %r38;
	setp.ge.s32 	%p111, %r417, %r561;
	@%p111 bra 	$L__BB1_220;
	st.global.f32 	[%rd10+32], %f532;
$L__BB1_220:
	ld.param.u32 	%r562, [_Z16calculate_resultiiiPfS__param_1];
	max.s32 	%r418, %r260, %r38;
	setp.ge.s32 	%p112, %r418, %r562;
	@%p112 bra 	$L__BB1_222;
	st.global.f32 	[%rd10+36], %f521;
$L__BB1_222:
	ld.param.u32 	%r563, [_Z16calculate_resultiiiPfS__param_1];
	max.s32 	%r419, %r272, %r38;
	setp.ge.s32 	%p113, %r419, %r563;
	@%p113 bra 	$L__BB1_224;
	st.global.f32 	[%rd10+40], %f510;
$L__BB1_224:
	ld.param.u32 	%r564, [_Z16calculate_resultiiiPfS__param_1];
	add.s32 	%r40, %r211, 10;
	add.s32 	%r41, %r39, %r564;
	max.s32 	%r420, %r10, %r40;
	setp.ge.s32 	%p114, %r420, %r564;
	@%p114 bra 	$L__BB1_226;
	add.s32 	%r421, %r10, %r41;
	mul.wide.s32 	%rd188, %r421, 4;
	add.s64 	%rd189, %rd2, %rd188;
	st.global.f32 	[%rd189], %f619;
$L__BB1_226:
	ld.param.u32 	%r565, [_Z16calculate_resultiiiPfS__param_1];
	max.s32 	%r422, %r290, %r40;
	setp.ge.s32 	%p115, %r422, %r565;
	cvt.s64.s32 	%rd190, %r41;
	add.s64 	%rd191, %rd149, %rd190;
	shl.b64 	%rd192, %rd191, 2;
	add.s64 	%rd11, %rd2, %rd192;
	@%p115 bra 	$L__BB1_228;
	st.global.f32 	[%rd11+4], %f608;
$L__BB1_228:
	ld.param.u32 	%r566, [_Z16calculate_resultiiiPfS__param_1];
	max.s32 	%r423, %r294, %r40;
	setp.ge.s32 	%p116, %r423, %r566;
	@%p116 bra 	$L__BB1_230;
	st.global.f32 	[%rd11+8], %f597;
$L__BB1_230:
	ld.param.u32 	%r567, [_Z16calculate_resultiiiPfS__param_1];
	max.s32 	%r424, %r298, %r40;
	setp.ge.s32 	%p117, %r424, %r567;
	@%p117 bra 	$L__BB1_232;
	st.global.f32 	[%rd11+12], %f586;
$L__BB1_232:
	ld.param.u32 	%r568, [_Z16calculate_resultiiiPfS__param_1];
	max.s32 	%r425, %r302, %r40;
	setp.ge.s32 	%p118, %r425, %r568;
	@%p118 bra 	$L__BB1_234;
	st.global.f32 	[%rd11+16], %f575;
$L__BB1_234:
	ld.param.u32 	%r569, [_Z16calculate_resultiiiPfS__param_1];
	max.s32 	%r426, %r306, %r40;
	setp.ge.s32 	%p119, %r426, %r569;
	@%p119 bra 	$L__BB1_236;
	st.global.f32 	[%rd11+20], %f564;
$L__BB1_236:
	ld.param.u32 	%r570, [_Z16calculate_resultiiiPfS__param_1];
	max.s32 	%r427, %r13, %r40;
	setp.ge.s32 	%p120, %r427, %r570;
	@%p120 bra 	$L__BB1_238;
	st.global.f32 	[%rd11+24], %f553;
$L__BB1_238:
	ld.param.u32 	%r571, [_Z16calculate_resultiiiPfS__param_1];
	max.s32 	%r428, %r14, %r40;
	setp.ge.s32 	%p121, %r428, %r571;
	@%p121 bra 	$L__BB1_240;
	st.global.f32 	[%rd11+28], %f542;
$L__BB1_240:
	ld.param.u32 	%r572, [_Z16calculate_resultiiiPfS__param_1];
	max.s32 	%r429, %r15, %r40;
	setp.ge.s32 	%p122, %r429, %r572;
	@%p122 bra 	$L__BB1_242;
	st.global.f32 	[%rd11+32], %f531;
$L__BB1_242:
	ld.param.u32 	%r573, [_Z16calculate_resultiiiPfS__param_1];
	max.s32 	%r430, %r260, %r40;
	setp.ge.s32 	%p123, %r430, %r573;
	@%p123 bra 	$L__BB1_244;
	st.global.f32 	[%rd11+36], %f520;
$L__BB1_244:
	ld.param.u32 	%r574, [_Z16calculate_resultiiiPfS__param_1];
	max.s32 	%r431, %r272, %r40;
	setp.ge.s32 	%p124, %r431, %r574;
	@%p124 bra 	$L__BB1_246;
	st.global.f32 	[%rd11+40], %f509;
$L__BB1_246:
	ret;

}


// ===== COMPILED SASS (sm_100) =====

	.target	sm_100

	.elftype	@"ET_EXEC"


//--------------------- .note.nv.tkinfo           --------------------------
	.section	.note.nv.tkinfo,"",@"SHT_NOTE"
	.sectionflags	@"SHF_NOTE_NV_TKINFO"
	.tkinfo
        /*0018*/ 	.word	0x00000002
        /*0030*/ 	.string	""
        /*0030*/ 	.string	"ptxas"
        /*0030*/ 	.string	"Cuda compilation tools, release 13.0, V13.0.88"
        /*0030*/ 	.string	"Build cuda_13.0.r13.0/compiler.36424714_0"
        /*0030*/ 	.string	"-arch sm_100 -m 64 "



//--------------------- .note.nv.cuinfo           --------------------------
	.section	.note.nv.cuinfo,"",@"SHT_NOTE"
	.sectionflags	@"SHF_NOTE_NV_CUINFO"
        /*0018*/ 	.short	0x0002
        /*001a*/ 	.short	0x0064
        /*001c*/ 	.short	0x0082
	.zero		2


//--------------------- .nv.info                  --------------------------
	.section	.nv.info,"",@"SHT_CUDA_INFO"
	.align	4


	//----- nvinfo : EIATTR_REGCOUNT
	.align		4
        /*0000*/ 	.byte	0x04, 0x2f
        /*0002*/ 	.short	(.L_1 - .L_0)
	.align		4
.L_0:
        /*0004*/ 	.word	index@(_Z14normalize_rowsiiiPfS_)
        /*0008*/ 	.word	0x00000020


	//----- nvinfo : EIATTR_FRAME_SIZE
	.align		4
.L_1:
        /*000c*/ 	.byte	0x04, 0x11
        /*000e*/ 	.short	(.L_3 - .L_2)
	.align		4
.L_2:
        /*0010*/ 	.word	index@($__internal_1_$__cuda_sm3x_div_rn_noftz_f32_slowpath)
        /*0014*/ 	.word	0x00000000


	//----- nvinfo : EIATTR_FRAME_SIZE
	.align		4
.L_3:
        /*0018*/ 	.byte	0x04, 0x11
        /*001a*/ 	.short	(.L_5 - .L_4)
	.align		4
.L_4:
        /*001c*/ 	.word	index@($__internal_0_$__cuda_sm20_sqrt_rn_f32_slowpath)
        /*0020*/ 	.word	0x00000000


	//----- nvinfo : EIATTR_FRAME_SIZE
	.align		4
.L_5:
        /*0024*/ 	.byte	0x04, 0x11
        /*0026*/ 	.short	(.L_7 - .L_6)
	.align		4
.L_6:
        /*0028*/ 	.word	index@(_Z14normalize_rowsiiiPfS_)
        /*002c*/ 	.word	0x00000000


	//----- nvinfo : EIATTR_REGCOUNT
	.align		4
.L_7:
        /*0030*/ 	.byte	0x04, 0x2f
        /*0032*/ 	.short	(.L_9 - .L_8)
	.align		4
.L_8:
        /*0034*/ 	.word	index@(_Z16calculate_resultiiiPfS_)
        /*0038*/ 	.word	0x000000a8


	//----- nvinfo : EIATTR_FRAME_SIZE
	.align		4
.L_9:
        /*003c*/ 	.byte	0x04, 0x11
        /*003e*/ 	.short	(.L_11 - .L_10)
	.align		4
.L_10:
        /*0040*/ 	.word	index@(_Z16calculate_resultiiiPfS_)
        /*0044*/ 	.word	0x00000000


	//----- nvinfo : EIATTR_MIN_STACK_SIZE
	.align		4
.L_11:
        /*0048*/ 	.byte	0x04, 0x12
        /*004a*/ 	.short	(.L_13 - .L_12)
	.align		4
.L_12:
        /*004c*/ 	.word	index@(_Z16calculate_resultiiiPfS_)
        /*0050*/ 	.word	0x00000000


	//----- nvinfo : EIATTR_MIN_STACK_SIZE
	.align		4
.L_13:
        /*0054*/ 	.byte	0x04, 0x12
        /*0056*/ 	.short	(.L_15 - .L_14)
	.align		4
.L_14:
        /*0058*/ 	.word	index@(_Z14normalize_rowsiiiPfS_)
        /*005c*/ 	.word	0x00000000
.L_15:


//--------------------- .nv.compat                --------------------------
	.section	.nv.compat,"",@"SHT_CUDA_COMPAT_INFO"
	.align	4
        /*0000*/ 	.byte	0x02, 0x09, 0x00, 0x00, 0x02, 0x02, 0x01, 0x00, 0x02, 0x05, 0x05, 0x00, 0x03, 0x07, 0x01, 0x01
        /*0010*/ 	.byte	0x02, 0x03, 0x00, 0x00, 0x02, 0x06, 0x01, 0x00, 0x04, 0x0b, 0x08, 0x00, 0x01, 0x00, 0x00, 0x00
        /*0020*/ 	.byte	0x00, 0x00, 0x00, 0x00


//--------------------- .nv.info._Z16calculate_resultiiiPfS_ --------------------------
	.section	.nv.info._Z16calculate_resultiiiPfS_,"",@"SHT_CUDA_INFO"
	.sectionflags	@""
	.align	4


	//----- nvinfo : EIATTR_CUDA_API_VERSION
	.align		4
        /*0000*/ 	.byte	0x04, 0x37
        /*0002*/ 	.short	(.L_17 - .L_16)
.L_16:
        /*0004*/ 	.word	0x00000082


	//----- nvinfo : EIATTR_KPARAM_INFO
	.align		4
.L_17:
        /*0008*/ 	.byte	0x04, 0x17
        /*000a*/ 	.short	(.L_19 - .L_18)
.L_18:
        /*000c*/ 	.word	0x00000000
        /*0010*/ 	.short	0x0004
        /*0012*/ 	.short	0x0018
        /*0014*/ 	.byte	0x00, 0xf5, 0x21, 0x00


	//----- nvinfo : EIATTR_KPARAM_INFO
	.align		4
.L_19:
        /*0018*/ 	.byte	0x04, 0x17
        /*001a*/ 	.short	(.L_21 - .L_20)
.L_20:
        /*001c*/ 	.word	0x00000000
        /*0020*/ 	.short	0x0003
        /*0022*/ 	.short	0x0010
        /*0024*/ 	.byte	0x00, 0xf5, 0x21, 0x00


	//----- nvinfo : EIATTR_KPARAM_INFO
	.align		4
.L_21:
        /*0028*/ 	.byte	0x04, 0x17
        /*002a*/ 	.short	(.L_23 - .L_22)
.L_22:
        /*002c*/ 	.word	0x00000000
        /*0030*/ 	.short	0x0002
        /*0032*/ 	.short	0x0008
        /*0034*/ 	.byte	0x00, 0xf0, 0x11, 0x00


	//----- nvinfo : EIATTR_KPARAM_INFO
	.align		4
.L_23:
        /*0038*/ 	.byte	0x04, 0x17
        /*003a*/ 	.short	(.L_25 - .L_24)
.L_24:
        /*003c*/ 	.word	0x00000000
        /*0040*/ 	.short	0x0001
        /*0042*/ 	.short	0x0004
        /*0044*/ 	.byte	0x00, 0xf0, 0x11, 0x00


	//----- nvinfo : EIATTR_KPARAM_INFO
	.align		4
.L_25:
        /*0048*/ 	.byte	0x04, 0x17
        /*004a*/ 	.short	(.L_27 - .L_26)
.L_26:
        /*004c*/ 	.word	0x00000000
        /*0050*/ 	.short	0x0000
        /*0052*/ 	.short	0x0000
        /*0054*/ 	.byte	0x00, 0xf0, 0x11, 0x00


	//----- nvinfo : EIATTR_SPARSE_MMA_MASK
	.align		4
.L_27:
        /*0058*/ 	.byte	0x03, 0x50
        /*005a*/ 	.short	0x0000


	//----- nvinfo : EIATTR_MAXREG_COUNT
	.align		4
        /*005c*/ 	.byte	0x03, 0x1b
        /*005e*/ 	.short	0x00ff


	//----- nvinfo : EIATTR_MERCURY_ISA_VERSION
	.align		4
        /*0060*/ 	.byte	0x03, 0x5f
        /*0062*/ 	.short	0x0101


	//----- nvinfo : EIATTR_VRC_CTA_INIT_COUNT
	.align		4
        /*0064*/ 	.byte	0x02, 0x4a
	.zero		1
	.zero		1


	//----- nvinfo : EIATTR_EXIT_INSTR_OFFSETS
	.align		4
        /*0068*/ 	.byte	0x04, 0x1c
        /*006a*/ 	.short	(.L_29 - .L_28)


	//   ....[0]....
.L_28:
        /*006c*/ 	.word	0x000000c0


	//   ....[1]....
        /*0070*/ 	.word	0x00003fd0


	//   ....[2]....
        /*0074*/ 	.word	0x00003ff0


	//----- nvinfo : EIATTR_CRS_STACK_SIZE
	.align		4
.L_29:
        /*0078*/ 	.byte	0x04, 0x1e
        /*007a*/ 	.short	(.L_31 - .L_30)
.L_30:
        /*007c*/ 	.word	0x00000000


	//----- nvinfo : EIATTR_CBANK_PARAM_SIZE
	.align		4
.L_31:
        /*0080*/ 	.byte	0x03, 0x19
        /*0082*/ 	.short	0x0020


	//----- nvinfo : EIATTR_PARAM_CBANK
	.align		4
        /*0084*/ 	.byte	0x04, 0x0a
        /*0086*/ 	.short	(.L_33 - .L_32)
	.align		4
.L_32:
        /*0088*/ 	.word	index@(.nv.constant0._Z16calculate_resultiiiPfS_)
        /*008c*/ 	.short	0x0380
        /*008e*/ 	.short	0x0020


	//----- nvinfo : EIATTR_SW_WAR
	.align		4
.L_33:
        /*0090*/ 	.byte	0x04, 0x36
        /*0092*/ 	.short	(.L_35 - .L_34)
.L_34:
        /*0094*/ 	.word	0x00000008
.L_35:


//--------------------- .nv.info._Z14normalize_rowsiiiPfS_ --------------------------
	.section	.nv.info._Z14normalize_rowsiiiPfS_,"",@"SHT_CUDA_INFO"
	.sectionflags	@""
	.align	4


	//----- nvinfo : EIATTR_CUDA_API_VERSION
	.align		4
        /*0000*/ 	.byte	0x04, 0x37
        /*0002*/ 	.short	(.L_37 - .L_36)
.L_36:
        /*0004*/ 	.word	0x00000082


	//----- nvinfo : EIATTR_KPARAM_INFO
	.align		4
.L_37:
        /*0008*/ 	.byte	0x04, 0x17
        /*000a*/ 	.short	(.L_39 - .L_38)
.L_38:
        /*000c*/ 	.word	0x00000000
        /*0010*/ 	.short	0x0004
        /*0012*/ 	.short	0x0018
        /*0014*/ 	.byte	0x00, 0xf5, 0x21, 0x00


	//----- nvinfo : EIATTR_KPARAM_INFO
	.align		4
.L_39:
        /*0018*/ 	.byte	0x04, 0x17
        /*001a*/ 	.short	(.L_41 - .L_40)
.L_40:
        /*001c*/ 	.word	0x00000000
        /*0020*/ 	.short	0x0003
        /*0022*/ 	.short	0x0010
        /*0024*/ 	.byte	0x00, 0xf5, 0x21, 0x00


	//----- nvinfo : EIATTR_KPARAM_INFO
	.align		4
.L_41:
        /*0028*/ 	.byte	0x04, 0x17
        /*002a*/ 	.short	(.L_43 - .L_42)
.L_42:
        /*002c*/ 	.word	0x00000000
        /*0030*/ 	.short	0x0002
        /*0032*/ 	.short	0x0008
        /*0034*/ 	.byte	0x00, 0xf0, 0x11, 0x00


	//----- nvinfo : EIATTR_KPARAM_INFO
	.align		4
.L_43:
        /*0038*/ 	.byte	0x04, 0x17
        /*003a*/ 	.short	(.L_45 - .L_44)
.L_44:
        /*003c*/ 	.word	0x00000000
        /*0040*/ 	.short	0x0001
        /*0042*/ 	.short	0x0004
        /*0044*/ 	.byte	0x00, 0xf0, 0x11, 0x00


	//----- nvinfo : EIATTR_KPARAM_INFO
	.align		4
.L_45:
        /*0048*/ 	.byte	0x04, 0x17
        /*004a*/ 	.short	(.L_47 - .L_46)
.L_46:
        /*004c*/ 	.word	0x00000000
        /*0050*/ 	.short	0x0000
        /*0052*/ 	.short	0x0000
        /*0054*/ 	.byte	0x00, 0xf0, 0x11, 0x00


	//----- nvinfo : EIATTR_SPARSE_MMA_MASK
	.align		4
.L_47:
        /*0058*/ 	.byte	0x03, 0x50
        /*005a*/ 	.short	0x0000


	//----- nvinfo : EIATTR_MAXREG_COUNT
	.align		4
        /*005c*/ 	.byte	0x03, 0x1b
        /*005e*/ 	.short	0x00ff


	//----- nvinfo : EIATTR_MERCURY_ISA_VERSION
	.align		4
        /*0060*/ 	.byte	0x03, 0x5f
        /*0062*/ 	.short	0x0101


	//----- nvinfo : EIATTR_VRC_CTA_INIT_COUNT
	.align		4
        /*0064*/ 	.byte	0x02, 0x4a
	.zero		1
	.zero		1


	//----- nvinfo : EIATTR_EXIT_INSTR_OFFSETS
	.align		4
        /*0068*/ 	.byte	0x04, 0x1c
        /*006a*/ 	.short	(.L_49 - .L_48)


	//   ....[0]....
.L_48:
        /*006c*/ 	.word	0x00000060


	//   ....[1]....
        /*0070*/ 	.word	0x00002b90


	//   ....[2]....
        /*0074*/ 	.word	0x00003e70


	//   ....[3]....
        /*0078*/ 	.word	0x00004870


	//   ....[4]....
        /*007c*/ 	.word	0x00004db0


	//   ....[5]....
        /*0080*/ 	.word	0x00004f70


	//----- nvinfo : EIATTR_CRS_STACK_SIZE
	.align		4
.L_49:
        /*0084*/ 	.byte	0x04, 0x1e
        /*0086*/ 	.short	(.L_51 - .L_50)
.L_50:
        /*0088*/ 	.word	0x00000000


	//----- nvinfo : EIATTR_CBANK_PARAM_SIZE
	.align		4
.L_51:
        /*008c*/ 	.byte	0x03, 0x19
        /*008e*/ 	.short	0x0020


	//----- nvinfo : EIATTR_PARAM_CBANK
	.align		4
        /*0090*/ 	.byte	0x04, 0x0a
        /*0092*/ 	.short	(.L_53 - .L_52)
	.align		4
.L_52:
        /*0094*/ 	.word	index@(.nv.constant0._Z14normalize_rowsiiiPfS_)
        /*0098*/ 	.short	0x0380
        /*009a*/ 	.short	0x0020


	//----- nvinfo : EIATTR_SW_WAR
	.align		4
.L_53:
        /*009c*/ 	.byte	0x04, 0x36
        /*009e*/ 	.short	(.L_55 - .L_54)
.L_54:
        /*00a0*/ 	.word	0x00000008
.L_55:


//--------------------- .nv.callgraph             --------------------------
	.section	.nv.callgraph,"",@"SHT_CUDA_CALLGRAPH"
	.align	4
	.sectionentsize	8
	.align		4
        /*0000*/ 	.word	0x00000000
	.align		4
        /*0004*/ 	.word	0xffffffff
	.align		4
        /*0008*/ 	.word	0x00000000
	.align		4
        /*000c*/ 	.word	0xfffffffe
	.align		4
        /*0010*/ 	.word	0x00000000
	.align		4
        /*0014*/ 	.word	0xfffffffd
	.align		4
        /*0018*/ 	.word	0x00000000
	.align		4
        /*001c*/ 	.word	0xfffffffc


//--------------------- .text._Z16calculate_resultiiiPfS_ --------------------------
	.section	.text._Z16calculate_resultiiiPfS_,"ax",@progbits
	.align	128
        .global         _Z16calculate_resultiiiPfS_
        .type           _Z16calculate_resultiiiPfS_,@function
        .size           _Z16calculate_resultiiiPfS_,(.L_x_194 - _Z16calculate_resultiiiPfS_)
        .other          _Z16calculate_resultiiiPfS_,@"STO_CUDA_ENTRY STV_DEFAULT"
_Z16calculate_resultiiiPfS_:
.text._Z16calculate_resultiiiPfS_:
[----:B------:R-:W-:Y:S01]  /*0000*/  LDC R1, c[0x0][0x37c] ;  /* 0x0000df00ff017b82 */ /* 0x000fe20000000800 */
[----:B------:R-:W0:Y:S07]  /*0010*/  S2R R6, SR_TID.X ;  /* 0x0000000000067919 */ /* 0x000e2e0000002100 */
[----:B------:R-:W0:Y:S01]  /*0020*/  S2UR UR5, SR_CTAID.X ;  /* 0x00000000000579c3 */ /* 0x000e220000002500 */
[----:B------:R-:W1:Y:S07]  /*0030*/  S2R R94, SR_TID.Y ;  /* 0x00000000005e7919 */ /* 0x000e6e0000002200 */
[----:B------:R-:W0:Y:S08]  /*0040*/  LDC R3, c[0x0][0x360] ;  /* 0x0000d800ff037b82 */ /* 0x000e300000000800 */
[----:B------:R-:W1:Y:S08]  /*0050*/  S2UR UR6, SR_CTAID.Y ;  /* 0x00000000000679c3 */ /* 0x000e700000002600 */
[----:B------:R-:W1:Y:S01]  /*0060*/  LDC R5, c[0x0][0x364] ;  /* 0x0000d900ff057b82 */ /* 0x000e620000000800 */
[----:B0-----:R-:W-:-:S04]  /*0070*/  IMAD R0, R3, UR5, R6 ;  /* 0x0000000503007c24 */ /* 0x001fc8000f8e0206 */
[----:B------:R-:W-:Y:S02]  /*0080*/  IMAD R2, R0, 0xb, RZ ;  /* 0x0000000b00027824 */ /* 0x000fe400078e02ff */
[----:B-1----:R-:W-:-:S04]  /*0090*/  IMAD R3, R5, UR6, R94 ;  /* 0x0000000605037c24 */ /* 0x002fc8000f8e025e */
[----:B------:R-:W-:-:S05]  /*00a0*/  IMAD R3, R3, 0xb, RZ ;  /* 0x0000000b03037824 */ /* 0x000fca00078e02ff */
[----:B------:R-:W-:-:S13]  /*00b0*/  ISETP.GE.AND P0, PT, R2, R3, PT ;  /* 0x000000030200720c */ /* 0x000fda0003f06270 */
[----:B------:R-:W-:Y:S05]  /*00c0*/  @!P0 EXIT ;  /* 0x000000000000894d */ /* 0x000fea0003800000 */
[----:B------:R-:W0:Y:S01]  /*00d0*/  LDC R5, c[0x0][0x364] ;  /* 0x0000d900ff057b82 */ /* 0x000e220000000800 */
[----:B------:R-:W1:Y:S01]  /*00e0*/  LDCU UR4, c[0x0][0x380] ;  /* 0x00007000ff0477ac */ /* 0x000e620008000800 */
[----:B------:R-:W-:Y:S01]  /*00f0*/  IMAD.MOV.U32 R76, RZ, RZ, RZ ;  /* 0x000000ffff4c7224 */ /* 0x000fe200078e00ff */
[----:B------:R-:W-:Y:S02]  /*0100*/  CS2R R74, SRZ ;  /* 0x00000000004a7805 */ /* 0x000fe4000001ff00 */
[----:B------:R-:W-:Y:S02]  /*0110*/  CS2R R72, SRZ ;  /* 0x0000000000487805 */ /* 0x000fe4000001ff00 */
[----:B------:R-:W-:Y:S02]  /*0120*/  CS2R R70, SRZ ;  /* 0x0000000000467805 */ /* 0x000fe4000001ff00 */
[----:B------:R-:W-:Y:S01]  /*0130*/  CS2R R68, SRZ ;  /* 0x0000000000447805 */ /* 0x000fe2000001ff00 */
[----:B------:R-:W-:Y:S01]  /*0140*/  IMAD.MOV.U32 R113, RZ, RZ, RZ ;  /* 0x000000ffff717224 */ /* 0x000fe200078e00ff */
[----:B------:R-:W2:Y:S01]  /*0150*/  LDC R7, c[0x0][0x360] ;  /* 0x0000d800ff077b82 */ /* 0x000ea20000000800 */
[----:B------:R-:W-:Y:S01]  /*0160*/  IMAD.MOV.U32 R123, RZ, RZ, RZ ;  /* 0x000000ffff7b7224 */ /* 0x000fe200078e00ff */
[----:B------:R-:W-:Y:S01]  /*0170*/  CS2R R66, SRZ ;  /* 0x0000000000427805 */ /* 0x000fe2000001ff00 */
[----:B------:R-:W-:Y:S01]  /*0180*/  IMAD.MOV.U32 R147, RZ, RZ, RZ ;  /* 0x000000ffff937224 */ /* 0x000fe200078e00ff */
[----:B------:R-:W-:-:S02]  /*0190*/  CS2R R64, SRZ ;  /* 0x0000000000407805 */ /* 0x000fc4000001ff00 */
[----:B------:R-:W-:Y:S02]  /*01a0*/  CS2R R62, SRZ ;  /* 0x00000000003e7805 */ /* 0x000fe4000001ff00 */
[----:B------:R-:W-:Y:S01]  /*01b0*/  CS2R R60, SRZ ;  /* 0x00000000003c7805 */ /* 0x000fe2000001ff00 */
[----:B------:R-:W-:Y:S01]  /*01c0*/  IMAD.MOV.U32 R111, RZ, RZ, RZ ;  /* 0x000000ffff6f7224 */ /* 0x000fe200078e00ff */
[----:B------:R-:W3:Y:S01]  /*01d0*/  LDC R77, c[0x0][0x384] ;  /* 0x0000e100ff4d7b82 */ /* 0x000ee20000000800 */
[----:B------:R-:W-:Y:S01]  /*01e0*/  IMAD.MOV.U32 R125, RZ, RZ, RZ ;  /* 0x000000ffff7d7224 */ /* 0x000fe200078e00ff */
[----:B------:R-:W-:Y:S01]  /*01f0*/  CS2R R58, SRZ ;  /* 0x00000000003a7805 */ /* 0x000fe2000001ff00 */
[----:B-1----:R-:W-:Y:S01]  /*0200*/  UISETP.GE.AND UP0, UPT, UR4, 0x1, UPT ;  /* 0x000000010400788c */ /* 0x002fe2000bf06270 */
[----:B------:R-:W-:Y:S01]  /*0210*/  IMAD.MOV.U32 R153, RZ, RZ, RZ ;  /* 0x000000ffff997224 */ /* 0x000fe200078e00ff */
[----:B------:R-:W-:Y:S02]  /*0220*/  CS2R R56, SRZ ;  /* 0x0000000000387805 */ /* 0x000fe4000001ff00 */
[----:B------:R-:W-:-:S02]  /*0230*/  CS2R R54, SRZ ;  /* 0x0000000000367805 */ /* 0x000fc4000001ff00 */
[----:B------:R-:W-:Y:S01]  /*0240*/  CS2R R52, SRZ ;  /* 0x0000000000347805 */ /* 0x000fe2000001ff00 */
[----:B0-----:R-:W-:Y:S01]  /*0250*/  IMAD R0, R5, UR6, R94 ;  /* 0x0000000605007c24 */ /* 0x001fe2000f8e025e */
[----:B------:R-:W-:Y:S01]  /*0260*/  CS2R R50, SRZ ;  /* 0x0000000000327805 */ /* 0x000fe2000001ff00 */
[----:B------:R-:W-:Y:S01]  /*0270*/  IMAD.MOV.U32 R109, RZ, RZ, RZ ;  /* 0x000000ffff6d7224 */ /* 0x000fe200078e00ff */
[----:B------:R-:W-:Y:S01]  /*0280*/  CS2R R48, SRZ ;  /* 0x0000000000307805 */ /* 0x000fe2000001ff00 */
[----:B------:R-:W-:Y:S01]  /*0290*/  IMAD R0, R0, 0xb, RZ ;  /* 0x0000000b00007824 */ /* 0x000fe200078e02ff */
[----:B------:R-:W-:Y:S01]  /*02a0*/  CS2R R46, SRZ ;  /* 0x00000000002e7805 */ /* 0x000fe2000001ff00 */
[----:B------:R-:W-:Y:S01]  /*02b0*/  IMAD.MOV.U32 R127, RZ, RZ, RZ ;  /* 0x000000ffff7f7224 */ /* 0x000fe200078e00ff */
[----:B------:R-:W-:Y:S01]  /*02c0*/  CS2R R44, SRZ ;  /* 0x00000000002c7805 */ /* 0x000fe2000001ff00 */
[----:B--2---:R-:W-:Y:S01]  /*02d0*/  IMAD R4, R7, UR5, R6 ;  /* 0x0000000507047c24 */ /* 0x004fe2000f8e0206 */
[----:B------:R-:W-:Y:S01]  /*02e0*/  CS2R R42, SRZ ;  /* 0x00000000002a7805 */ /* 0x000fe2000001ff00 */
[----:B------:R-:W-:Y:S01]  /*02f0*/  IMAD.MOV.U32 R7, RZ, RZ, RZ ;  /* 0x000000ffff077224 */ /* 0x000fe200078e00ff */
[----:B------:R-:W-:Y:S01]  /*0300*/  CS2R R40, SRZ ;  /* 0x0000000000287805 */ /* 0x000fe2000001ff00 */
[----:B------:R-:W-:Y:S01]  /*0310*/  IMAD R5, R4, 0xb, RZ ;  /* 0x0000000b04057824 */ /* 0x000fe200078e02ff */
[----:B------:R-:W-:Y:S01]  /*0320*/  CS2R R38, SRZ ;  /* 0x0000000000267805 */ /* 0x000fe2000001ff00 */
[----:B------:R-:W-:Y:S01]  /*0330*/  IMAD.MOV.U32 R107, RZ, RZ, RZ ;  /* 0x000000ffff6b7224 */ /* 0x000fe200078e00ff */
[----:B------:R-:W-:Y:S01]  /*0340*/  CS2R R36, SRZ ;  /* 0x0000000000247805 */ /* 0x000fe2000001ff00 */
[----:B------:R-:W-:Y:S01]  /*0350*/  IMAD.MOV.U32 R129, RZ, RZ, RZ ;  /* 0x000000ffff817224 */ /* 0x000fe200078e00ff */
[----:B------:R-:W-:Y:S01]  /*0360*/  VIMNMX R0, PT, PT, R0, R5, !PT ;  /* 0x0000000500007248 */ /* 0x000fe20007fe0100 */
[----:B------:R-:W-:Y:S01]  /*0370*/  IMAD.MOV.U32 R133, RZ, RZ, RZ ;  /* 0x000000ffff857224 */ /* 0x000fe200078e00ff */
[----:B------:R-:W-:Y:S01]  /*0380*/  CS2R R34, SRZ ;  /* 0x0000000000227805 */ /* 0x000fe2000001ff00 */
[----:B------:R-:W-:Y:S01]  /*0390*/  IMAD.MOV.U32 R105, RZ, RZ, RZ ;  /* 0x000000ffff697224 */ /* 0x000fe200078e00ff */
[----:B---3--:R-:W-:Y:S01]  /*03a0*/  ISETP.GE.AND P0, PT, R0, R77, PT ;  /* 0x0000004d0000720c */ /* 0x008fe20003f06270 */
[----:B------:R-:W-:Y:S01]  /*03b0*/  IMAD.MOV.U32 R131, RZ, RZ, RZ ;  /* 0x000000ffff837224 */ /* 0x000fe200078e00ff */
[----:B------:R-:W-:Y:S01]  /*03c0*/  CS2R R32, SRZ ;  /* 0x0000000000207805 */ /* 0x000fe2000001ff00 */
[----:B------:R-:W-:Y:S01]  /*03d0*/  IMAD.MOV.U32 R135, RZ, RZ, RZ ;  /* 0x000000ffff877224 */ /* 0x000fe200078e00ff */
[----:B------:R-:W-:-:S02]  /*03e0*/  CS2R R30, SRZ ;  /* 0x00000000001e7805 */ /* 0x000fc4000001ff00 */
[----:B------:R-:W-:Y:S01]  /*03f0*/  CS2R R28, SRZ ;  /* 0x00000000001c7805 */ /* 0x000fe2000001ff00 */
[----:B------:R-:W-:Y:S01]  /*0400*/  IMAD.MOV.U32 R103, RZ, RZ, RZ ;  /* 0x000000ffff677224 */ /* 0x000fe200078e00ff */
[----:B------:R-:W-:Y:S01]  /*0410*/  CS2R R26, SRZ ;  /* 0x00000000001a7805 */ /* 0x000fe2000001ff00 */
[----:B------:R-:W-:Y:S01]  /*0420*/  IMAD.MOV.U32 R137, RZ, RZ, RZ ;  /* 0x000000ffff897224 */ /* 0x000fe200078e00ff */
[----:B------:R-:W-:Y:S01]  /*0430*/  CS2R R24, SRZ ;  /* 0x0000000000187805 */ /* 0x000fe2000001ff00 */
[----:B------:R-:W-:Y:S01]  /*0440*/  IMAD.MOV.U32 R151, RZ, RZ, RZ ;  /* 0x000000ffff977224 */ /* 0x000fe200078e00ff */
[----:B------:R-:W-:Y:S02]  /*0450*/  CS2R R22, SRZ ;  /* 0x0000000000167805 */ /* 0x000fe4000001ff00 */
[----:B------:R-:W-:Y:S01]  /*0460*/  CS2R R20, SRZ ;  /* 0x0000000000147805 */ /* 0x000fe2000001ff00 */
[----:B------:R-:W-:Y:S01]  /*0470*/  IMAD.MOV.U32 R101, RZ, RZ, RZ ;  /* 0x000000ffff657224 */ /* 0x000fe200078e00ff */
        /* <DEDUP_REMOVED lines=26> */
[----:B------:R-:W0:Y:S01]  /*0620*/  LDCU.64 UR8, c[0x0][0x358] ;  /* 0x00006b00ff0877ac */ /* 0x000e220008000a00 */
[----:B------:R-:W-:-:S02]  /*0630*/  IMAD.MOV.U32 R145, RZ, RZ, RZ ;  /* 0x000000ffff917224 */ /* 0x000fc400078e00ff */
[----:B------:R-:W-:Y:S02]  /*0640*/  IMAD.MOV.U32 R161, RZ, RZ, RZ ;  /* 0x000000ffffa17224 */ /* 0x000fe400078e00ff */
[----:B------:R-:W-:Y:S02]  /*0650*/  IMAD.MOV.U32 R93, RZ, RZ, RZ ;  /* 0x000000ffff5d7224 */ /* 0x000fe400078e00ff */
[----:B------:R-:W-:Y:S02]  /*0660*/  IMAD.MOV.U32 R121, RZ, RZ, RZ ;  /* 0x000000ffff797224 */ /* 0x000fe400078e00ff */
[----:B------:R-:W-:Y:S02]  /*0670*/  IMAD.MOV.U32 R149, RZ, RZ, RZ ;  /* 0x000000ffff957224 */ /* 0x000fe400078e00ff */
[----:B------:R-:W-:Y:S01]  /*0680*/  IMAD.MOV.U32 R163, RZ, RZ, RZ ;  /* 0x000000ffffa37224 */ /* 0x000fe200078e00ff */
[----:B------:R-:W-:Y:S06]  /*0690*/  BRA.U !UP0, `(.L_x_0) ;  /* 0x0000000908707547 */ /* 0x000fec000b800000 */
[----:B------:R-:W-:Y:S01]  /*06a0*/  IMAD.MOV.U32 R165, RZ, RZ, R2 ;  /* 0x000000ffffa57224 */ /* 0x000fe200078e0002 */
[----:B------:R-:W1:Y:S01]  /*06b0*/  LDCU UR7, c[0x0][0x388] ;  /* 0x00007100ff0777ac */ /* 0x000e620008000800 */
[----:B------:R-:W-:Y:S02]  /*06c0*/  IMAD.MOV.U32 R92, RZ, RZ, R3 ;  /* 0x000000ffff5c7224 */ /* 0x000fe400078e0003 */
[----:B------:R-:W-:Y:S01]  /*06d0*/  IMAD.MOV.U32 R76, RZ, RZ, RZ ;  /* 0x000000ffff4c7224 */ /* 0x000fe200078e00ff */
[----:B------:R-:W-:-:S12]  /*06e0*/  UIADD3 UR4, UPT, UPT, -UR4, URZ, URZ ;  /* 0x000000ff04047290 */ /* 0x000fd8000fffe1ff */
.L_x_1:
[----:B------:R-:W2:Y:S02]  /*06f0*/  LDC.64 R4, c[0x0][0x398] ;  /* 0x0000e600ff047b82 */ /* 0x000ea40000000a00 */
[----:B--2---:R-:W-:-:S04]  /*0700*/  IMAD.WIDE R2, R165, 0x4, R4 ;  /* 0x00000004a5027825 */ /* 0x004fc800078e0204 */
[----:B------:R-:W-:Y:S01]  /*0710*/  IMAD.WIDE R4, R92, 0x4, R4 ;  /* 0x000000045c047825 */ /* 0x000fe200078e0204 */
[----:B0-----:R-:W2:Y:S04]  /*0720*/  LDG.E R98, desc[UR8][R2.64] ;  /* 0x0000000802627981 */ /* 0x001ea8000c1e1900 */
[----:B------:R-:W3:Y:S04]  /*0730*/  LDG.E R100, desc[UR8][R2.64+0x4] ;  /* 0x0000040802647981 */ /* 0x000ee8000c1e1900 */
[----:B------:R-:W4:Y:S04]  /*0740*/  LDG.E R102, desc[UR8][R2.64+0x8] ;  /* 0x0000080802667981 */ /* 0x000f28000c1e1900 */
[----:B------:R-:W5:Y:S04]  /*0750*/  LDG.E R104, desc[UR8][R2.64+0xc] ;  /* 0x00000c0802687981 */ /* 0x000f68000c1e1900 */
[----:B------:R-:W5:Y:S04]  /*0760*/  LDG.E R106, desc[UR8][R2.64+0x10] ;  /* 0x00001008026a7981 */ /* 0x000f68000c1e1900 */
[----:B------:R-:W5:Y:S04]  /*0770*/  LDG.E R108, desc[UR8][R2.64+0x14] ;  /* 0x00001408026c7981 */ /* 0x000f68000c1e1900 */
[----:B------:R-:W5:Y:S04]  /*0780*/  LDG.E R110, desc[UR8][R2.64+0x18] ;  /* 0x00001808026e7981 */ /* 0x000f68000c1e1900 */
[----:B------:R-:W5:Y:S04]  /*0790*/  LDG.E R112, desc[UR8][R2.64+0x1c] ;  /* 0x00001c0802707981 */ /* 0x000f68000c1e1900 */
[----:B------:R-:W5:Y:S04]  /*07a0*/  LDG.E R114, desc[UR8][R2.64+0x20] ;  /* 0x0000200802727981 */ /* 0x000f68000c1e1900 */
[----:B------:R-:W5:Y:S04]  /*07b0*/  LDG.E R116, desc[UR8][R2.64+0x24] ;  /* 0x0000240802747981 */ /* 0x000f68000c1e1900 */
[----:B------:R-:W5:Y:S04]  /*07c0*/  LDG.E R118, desc[UR8][R2.64+0x28] ;  /* 0x0000280802767981 */ /* 0x000f68000c1e1900 */
[----:B------:R-:W2:Y:S04]  /*07d0*/  LDG.E R96, desc[UR8][R4.64] ;  /* 0x0000000804607981 */ /* 0x000ea8000c1e1900 */
        /* <DEDUP_REMOVED lines=9> */
[----:B------:R-:W5:Y:S01]  /*0870*/  LDG.E R136, desc[UR8][R4.64+0x28] ;  /* 0x0000280804887981 */ /* 0x000f62000c1e1900 */
[----:B------:R-:W-:-:S04]  /*0880*/  UIADD3 UR4, UPT, UPT, UR4, 0x1, URZ ;  /* 0x0000000104047890 */ /* 0x000fc8000fffe0ff */
[----:B------:R-:W-:Y:S01]  /*0890*/  UISETP.NE.AND UP0, UPT, UR4, URZ, UPT ;  /* 0x000000ff0400728c */ /* 0x000fe2000bf05270 */
[----:B-1----:R-:W-:Y:S02]  /*08a0*/  VIADD R92, R92, UR7 ;  /* 0x000000075c5c7c36 */ /* 0x002fe40008000000 */
[----:B------:R-:W-:Y:S02]  /*08b0*/  VIADD R165, R165, UR7 ;  /* 0x00000007a5a57c36 */ /* 0x000fe40008000000 */
[C---:B--2---:R-:W-:Y:S01]  /*08c0*/  FFMA R163, R96.reuse, R98, R163 ;  /* 0x0000006260a37223 */ /* 0x044fe200000000a3 */
[C---:B---3--:R-:W-:Y:S01]  /*08d0*/  FFMA R161, R96.reuse, R100, R161 ;  /* 0x0000006460a17223 */ /* 0x048fe200000000a1 */
[C---:B----4-:R-:W-:Y:S01]  /*08e0*/  FFMA R159, R96.reuse, R102, R159 ;  /* 0x00000066609f7223 */ /* 0x050fe2000000009f */
[C---:B-----5:R-:W-:Y:S01]  /*08f0*/  FFMA R157, R96.reuse, R104, R157 ;  /* 0x00000068609d7223 */ /* 0x060fe2000000009d */
[C---:B------:R-:W-:Y:S01]  /*0900*/  FFMA R155, R96.reuse, R106, R155 ;  /* 0x0000006a609b7223 */ /* 0x040fe2000000009b */
[C---:B------:R-:W-:Y:S01]  /*0910*/  FFMA R151, R96.reuse, R108, R151 ;  /* 0x0000006c60977223 */ /* 0x040fe20000000097 */
[C---:B------:R-:W-:Y:S01]  /*0920*/  FFMA R135, R96.reuse, R110, R135 ;  /* 0x0000006e60877223 */ /* 0x040fe20000000087 */
[C---:B------:R-:W-:Y:S01]  /*0930*/  FFMA R133, R96.reuse, R112, R133 ;  /* 0x0000007060857223 */ /* 0x040fe20000000085 */
[C---:B------:R-:W-:Y:S01]  /*0940*/  FFMA R7, R96.reuse, R114, R7 ;  /* 0x0000007260077223 */ /* 0x040fe20000000007 */
[C---:B------:R-:W-:Y:S01]  /*0950*/  FFMA R153, R96.reuse, R116, R153 ;  /* 0x0000007460997223 */ /* 0x040fe20000000099 */
[----:B------:R-:W-:Y:S01]  /*0960*/  FFMA R147, R96, R118, R147 ;  /* 0x0000007660937223 */ /* 0x000fe20000000093 */
[-C--:B------:R-:W-:Y:S01]  /*0970*/  FFMA R149, R98, R120.reuse, R149 ;  /* 0x0000007862957223 */ /* 0x080fe20000000095 */
        /* <DEDUP_REMOVED lines=109> */
[----:B------:R-:W-:Y:S06]  /*1050*/  BRA.U UP0, `(.L_x_1) ;  /* 0xfffffff500a47547 */ /* 0x000fec000b83ffff */
.L_x_0:
[----:B------:R-:W-:Y:S04]  /*1060*/  BSSY.RECONVERGENT B0, `(.L_x_2) ;  /* 0x000000b000007945 */ /* 0x000fe80003800200 */
[----:B------:R-:W-:Y:S05]  /*1070*/  @P0 BRA `(.L_x_3) ;  /* 0x0000000000240947 */ /* 0x000fea0003800000 */
[----:B------:R-:W1:Y:S08]  /*1080*/  LDC R5, c[0x0][0x364] ;  /* 0x0000d900ff057b82 */ /* 0x000e700000000800 */
[----:B------:R-:W2:Y:S08]  /*1090*/  LDC R165, c[0x0][0x360] ;  /* 0x0000d800ffa57b82 */ /* 0x000eb00000000800 */
[----:B------:R-:W3:Y:S01]  /*10a0*/  LDC.64 R2, c[0x0][0x390] ;  /* 0x0000e400ff027b82 */ /* 0x000ee20000000a00 */
[----:B-1----:R-:W-:-:S02]  /*10b0*/  IMAD R4, R5, UR6, R94 ;  /* 0x0000000605047c24 */ /* 0x002fc4000f8e025e */
[----:B--2---:R-:W-:-:S04]  /*10c0*/  IMAD R5, R165, UR5, R6 ;  /* 0x00000005a5057c24 */ /* 0x004fc8000f8e0206 */
[----:B------:R-:W-:-:S04]  /*10d0*/  IMAD R5, R4, R77, R5 ;  /* 0x0000004d04057224 */ /* 0x000fc800078e0205 */
[----:B------:R-:W-:-:S04]  /*10e0*/  IMAD R5, R5, 0xb, RZ ;  /* 0x0000000b05057824 */ /* 0x000fc800078e02ff */
[----:B---3--:R-:W-:-:S05]  /*10f0*/  IMAD.WIDE R2, R5, 0x4, R2 ;  /* 0x0000000405027825 */ /* 0x008fca00078e0202 */
[----:B0-----:R1:W-:Y:S02]  /*1100*/  STG.E desc[UR8][R2.64], R163 ;  /* 0x000000a302007986 */ /* 0x0013e4000c101908 */
.L_x_3:
[----:B0-----:R-:W-:Y:S05]  /*1110*/  BSYNC.RECONVERGENT B0 ;  /* 0x0000000000007941 */ /* 0x001fea0003800200 */
.L_x_2:
[----:B-1----:R-:W0:Y:S01]  /*1120*/  LDC R3, c[0x0][0x364] ;  /* 0x0000d900ff037b82 */ /* 0x002e220000000800 */
[----:B------:R-:W-:Y:S01]  /*1130*/  IMAD.MOV.U32 R4, RZ, RZ, 0xb ;  /* 0x0000000bff047424 */ /* 0x000fe200078e00ff */
[----:B------:R-:W-:Y:S06]  /*1140*/  BSSY.RECONVERGENT B0, `(.L_x_4) ;  /* 0x0000017000007945 */ /* 0x000fec0003800200 */
[----:B------:R-:W1:Y:S01]  /*1150*/  LDC R5, c[0x0][0x360] ;  /* 0x0000d800ff057b82 */ /* 0x000e620000000800 */
[----:B0-----:R-:W-:-:S04]  /*1160*/  IMAD R2, R3, UR6, R94 ;  /* 0x0000000603027c24 */ /* 0x001fc8000f8e025e */
[----:B------:R-:W-:Y:S02]  /*1170*/  IMAD R2, R2, 0xb, RZ ;  /* 0x0000000b02027824 */ /* 0x000fe400078e02ff */
[----:B-1----:R-:W-:-:S04]  /*1180*/  IMAD R3, R5, UR5, R6 ;  /* 0x0000000505037c24 */ /* 0x002fc8000f8e0206 */
[----:B------:R-:W-:-:S05]  /*1190*/  IMAD R3, R3, R4, 0x1 ;  /* 0x0000000103037424 */ /* 0x000fca00078e0204 */
[----:B------:R-:W-:-:S04]  /*11a0*/  VIMNMX R2, PT, PT, R2, R3, !PT ;  /* 0x0000000302027248 */ /* 0x000fc80007fe0100 */
[----:B------:R-:W-:-:S13]  /*11b0*/  ISETP.GE.AND P0, PT, R2, R77, PT ;  /* 0x0000004d0200720c */ /* 0x000fda0003f06270 */
[----:B------:R-:W-:Y:S05]  /*11c0*/  @P0 BRA `(.L_x_5) ;  /* 0x0000000000380947 */ /* 0x000fea0003800000 */
[----:B------:R-:W0:Y:S01]  /*11d0*/  LDC R3, c[0x0][0x364] ;  /* 0x0000d900ff037b82 */ /* 0x000e220000000800 */
[----:B------:R-:W1:Y:S07]  /*11e0*/  LDCU.64 UR10, c[0x0][0x390] ;  /* 0x00007200ff0a77ac */ /* 0x000e6e0008000a00 */
[----:B------:R-:W2:Y:S01]  /*11f0*/  LDC R5, c[0x0][0x360] ;  /* 0x0000d800ff057b82 */ /* 0x000ea20000000800 */
[----:B0-----:R-:W-:-:S04]  /*1200*/  IMAD R2, R3, UR6, R94 ;  /* 0x0000000603027c24 */ /* 0x001fc8000f8e025e */
[----:B------:R-:W-:Y:S02]  /*1210*/  IMAD R2, R2, R77, RZ ;  /* 0x0000004d02027224 */ /* 0x000fe400078e02ff */
[----:B--2---:R-:W-:Y:S02]  /*1220*/  IMAD R3, R5, UR5, R6 ;  /* 0x0000000505037c24 */ /* 0x004fe4000f8e0206 */
[----:B------:R-:W-:Y:S02]  /*1230*/  IMAD R2, R2, 0xb, RZ ;  /* 0x0000000b02027824 */ /* 0x000fe400078e02ff */
[----:B------:R-:W-:-:S05]  /*1240*/  IMAD R3, R3, 0xb, RZ ;  /* 0x0000000b03037824 */ /* 0x000fca00078e02ff */
[----:B------:R-:W-:Y:S02]  /*1250*/  SHF.R.S32.HI R5, RZ, 0x1f, R3 ;  /* 0x0000001fff057819 */ /* 0x000fe40000011403 */
[----:B------:R-:W-:-:S04]  /*1260*/  IADD3 R3, P0, PT, R2, R3, RZ ;  /* 0x0000000302037210 */ /* 0x000fc80007f1e0ff */
[----:B------:R-:W-:Y:S02]  /*1270*/  LEA.HI.X.SX32 R92, R2, R5, 0x1, P0 ;  /* 0x00000005025c7211 */ /* 0x000fe400000f0eff */
[----:B-1----:R-:W-:-:S04]  /*1280*/  LEA R2, P0, R3, UR10, 0x2 ;  /* 0x0000000a03027c11 */ /* 0x002fc8000f8010ff */
[----:B------:R-:W-:-:S05]  /*1290*/  LEA.HI.X R3, R3, UR11, R92, 0x2, P0 ;  /* 0x0000000b03037c11 */ /* 0x000fca00080f145c */
[----:B------:R0:W-:Y:S04]  /*12a0*/  STG.E desc[UR8][R2.64+0x4], R161 ;  /* 0x000004a102007986 */ /* 0x0001e8000c101908 */
.L_x_5:
[----:B------:R-:W-:Y:S05]  /*12b0*/  BSYNC.RECONVERGENT B0 ;  /* 0x0000000000007941 */ /* 0x000fea0003800200 */
.L_x_4:
[----:B0-----:R-:W0:Y:S01]  /*12c0*/  LDC R3, c[0x0][0x364] ;  /* 0x0000d900ff037b82 */ /* 0x001e220000000800 */
[----:B------:R-:W-:Y:S07]  /*12d0*/  BSSY.RECONVERGENT B0, `(.L_x_6) ;  /* 0x0000017000007945 */ /* 0x000fee0003800200 */
        /* <DEDUP_REMOVED lines=22> */
.L_x_7:
[----:B------:R-:W-:Y:S05]  /*1440*/  BSYNC.RECONVERGENT B0 ;  /* 0x0000000000007941 */ /* 0x000fea0003800200 */
.L_x_6:
[----:B0-----:R-:W0:Y:S01]  /*1450*/  LDC R3, c[0x0][0x364] ;  /* 0x0000d900ff037b82 */ /* 0x001e220000000800 */
[----:B------:R-:W-:Y:S07]  /*1460*/  BSSY.RECONVERGENT B0, `(.L_x_8) ;  /* 0x0000017000007945 */ /* 0x000fee0003800200 */
[----:B------:R-:W1:Y:S01]  /*1470*/  LDC R5, c[0x0][0x360] ;  /* 0x0000d800ff057b82 */ /* 0x000e620000000800 */
[----:B0-----:R-:W-:Y:S02]  /*1480*/  IMAD R2, R3, UR6, R94 ;  /* 0x0000000603027c24 */ /* 0x001fe4000f8e025e */
[----:B-1----:R-:W-:-:S02]  /*1490*/  IMAD R3, R5, UR5, R6 ;  /* 0x0000000505037c24 */ /* 0x002fc4000f8e0206 */
[----:B------:R-:W-:Y:S02]  /*14a0*/  IMAD R5, R2, 0xb, RZ ;  /* 0x0000000b02057824 */ /* 0x000fe400078e02ff */
        /* <DEDUP_REMOVED lines=18> */
.L_x_9:
[----:B------:R-:W-:Y:S05]  /*15d0*/  BSYNC.RECONVERGENT B0 ;  /* 0x0000000000007941 */ /* 0x000fea0003800200 */
.L_x_8:
[----:B0-----:R-:W0:Y:S01]  /*15e0*/  LDC R3, c[0x0][0x360] ;  /* 0x0000d800ff037b82 */ /* 0x001e220000000800 */
[----:B------:R-:W-:Y:S01]  /*15f0*/  BSSY.RECONVERGENT B0, `(.L_x_10) ;  /* 0x0000014000007945 */ /* 0x000fe20003800200 */
[----:B0-----:R-:W-:-:S04]  /*1600*/  IMAD R3, R3, UR5, R6 ;  /* 0x0000000503037c24 */ /* 0x001fc8000f8e0206 */
        /* <DEDUP_REMOVED lines=18> */
.L_x_11:
[----:B------:R-:W-:Y:S05]  /*1730*/  BSYNC.RECONVERGENT B0 ;  /* 0x0000000000007941 */ /* 0x000fea0003800200 */
.L_x_10:
[----:B0-----:R-:W0:Y:S01]  /*1740*/  LDC R3, c[0x0][0x364] ;  /* 0x0000d900ff037b82 */ /* 0x001e220000000800 */
[----:B------:R-:W-:Y:S07]  /*1750*/  BSSY.RECONVERGENT B0, `(.L_x_12) ;  /* 0x000001a000007945 */ /* 0x000fee0003800200 */
[----:B------:R-:W1:Y:S01]  /*1760*/  LDC R5, c[0x0][0x360] ;  /* 0x0000d800ff057b82 */ /* 0x000e620000000800 */
[----:B0-----:R-:W-:-:S04]  /*1770*/  IMAD R2, R3, UR6, R94 ;  /* 0x0000000603027c24 */ /* 0x001fc8000f8e025e */
[----:B------:R-:W-:Y:S02]  /*1780*/  IMAD R2, R2, 0xb, RZ ;  /* 0x0000000b02027824 */ /* 0x000fe400078e02ff */
[----:B-1----:R-:W-:-:S04]  /*1790*/  IMAD R3, R5, UR5, R6 ;  /* 0x0000000505037c24 */ /* 0x002fc8000f8e0206 */
[CC--:B------:R-:W-:Y:S02]  /*17a0*/  IMAD R5, R3.reuse, R4.reuse, 0x5 ;  /* 0x0000000503057424 */ /* 0x0c0fe400078e0204 */
[----:B------:R-:W-:-:S03]  /*17b0*/  IMAD R3, R3, R4, 0x6 ;  /* 0x0000000603037424 */ /* 0x000fc600078e0204 */
[C---:B------:R-:W-:Y:S02]  /*17c0*/  VIMNMX R92, PT, PT, R2.reuse, R5, !PT ;  /* 0x00000005025c7248 */ /* 0x040fe40007fe0100 */
[----:B------:R-:W-:Y:S02]  /*17d0*/  VIMNMX R2, PT, PT, R2, R3, !PT ;  /* 0x0000000302027248 */ /* 0x000fe40007fe0100 */
[-C--:B------:R-:W-:Y:S02]  /*17e0*/  ISETP.GE.AND P0, PT, R92, R77.reuse, PT ;  /* 0x0000004d5c00720c */ /* 0x080fe40003f06270 */
[----:B------:R-:W-:-:S11]  /*17f0*/  ISETP.GE.AND P1, PT, R2, R77, PT ;  /* 0x0000004d0200720c */ /* 0x000fd60003f26270 */
        /* <DEDUP_REMOVED lines=15> */
.L_x_13:
[----:B------:R-:W-:Y:S05]  /*18f0*/  BSYNC.RECONVERGENT B0 ;  /* 0x0000000000007941 */ /* 0x000fea0003800200 */
.L_x_12:
[----:B------:R-:W-:Y:S04]  /*1900*/  BSSY.RECONVERGENT B0, `(.L_x_14) ;  /* 0x0000010000007945 */ /* 0x000fe80003800200 */
[----:B------:R-:W-:Y:S05]  /*1910*/  @P1 BRA `(.L_x_15) ;  /* 0x0000000000381947 */ /* 0x000fea0003800000 */
[----:B0-----:R-:W0:Y:S01]  /*1920*/  LDC R3, c[0x0][0x364] ;  /* 0x0000d900ff037b82 */ /* 0x001e220000000800 */
        /* <DEDUP_REMOVED lines=13> */
.L_x_15:
[----:B------:R-:W-:Y:S05]  /*1a00*/  BSYNC.RECONVERGENT B0 ;  /* 0x0000000000007941 */ /* 0x000fea0003800200 */
.L_x_14:
[----:B01----:R-:W0:Y:S01]  /*1a10*/  LDC R3, c[0x0][0x364] ;  /* 0x0000d900ff037b82 */ /* 0x003e220000000800 */
        /* <DEDUP_REMOVED lines=26> */
.L_x_17:
[----:B------:R-:W-:Y:S05]  /*1bc0*/  BSYNC.RECONVERGENT B0 ;  /* 0x0000000000007941 */ /* 0x000fea0003800200 */
.L_x_16:
        /* <DEDUP_REMOVED lines=16> */
.L_x_19:
[----:B------:R-:W-:Y:S05]  /*1cd0*/  BSYNC.RECONVERGENT B0 ;  /* 0x0000000000007941 */ /* 0x000fea0003800200 */
.L_x_18:
[----:B01----:R-:W0:Y:S01]  /*1ce0*/  LDC R3, c[0x0][0x360] ;  /* 0x0000d800ff037b82 */ /* 0x003e220000000800 */
[C---:B------:R-:W-:Y:S01]  /*1cf0*/  VIADD R155, R92.reuse, 0x1 ;  /* 0x000000015c9b7836 */ /* 0x040fe20000000000 */
[----:B------:R-:W-:Y:S01]  /*1d00*/  BSSY.RECONVERGENT B0, `(.L_x_20) ;  /* 0x0000027000007945 */ /* 0x000fe20003800200 */
[----:B------:R-:W-:Y:S02]  /*1d10*/  VIADD R151, R92, 0x2 ;  /* 0x000000025c977836 */ /* 0x000fe40000000000 */
[----:B0-----:R-:W-:-:S04]  /*1d20*/  IMAD R94, R3, UR5, R6 ;  /* 0x00000005035e7c24 */ /* 0x001fc8000f8e0206 */
[----:B------:R-:W-:-:S04]  /*1d30*/  IMAD R94, R94, 0xb, RZ ;  /* 0x0000000b5e5e7824 */ /* 0x000fc800078e02ff */
[C---:B------:R-:W-:Y:S01]  /*1d40*/  VIADD R133, R94.reuse, 0x9 ;  /* 0x000000095e857836 */ /* 0x040fe20000000000 */
[C---:B------:R-:W-:Y:S01]  /*1d50*/  VIMNMX R2, PT, PT, R94.reuse, R155, !PT ;  /* 0x0000009b5e027248 */ /* 0x040fe20007fe0100 */
[C---:B------:R-:W-:Y:S01]  /*1d60*/  VIADD R96, R94.reuse, 0x1 ;  /* 0x000000015e607836 */ /* 0x040fe20000000000 */
[C---:B------:R-:W-:Y:S01]  /*1d70*/  VIMNMX R4, PT, PT, R94.reuse, R151, !PT ;  /* 0x000000975e047248 */ /* 0x040fe20007fe0100 */
[----:B------:R-:W-:Y:S01]  /*1d80*/  VIADD R135, R94, 0xa ;  /* 0x0000000a5e877836 */ /* 0x000fe20000000000 */
[-C--:B------:R-:W-:Y:S01]  /*1d90*/  ISETP.GE.AND P5, PT, R2, R77.reuse, PT ;  /* 0x0000004d0200720c */ /* 0x080fe20003fa6270 */
[----:B------:R-:W-:Y:S01]  /*1da0*/  VIADD R98, R94, 0x2 ;  /* 0x000000025e627836 */ /* 0x000fe20000000000 */
[----:B------:R-:W-:Y:S01]  /*1db0*/  ISETP.GE.AND P4, PT, R4, R77, PT ;  /* 0x0000004d0400720c */ /* 0x000fe20003f86270 */
[----:B------:R-:W-:Y:S01]  /*1dc0*/  VIADD R100, R94, 0x3 ;  /* 0x000000035e647836 */ /* 0x000fe20000000000 */
[----:B------:R-:W-:Y:S02]  /*1dd0*/  VIMNMX R2, PT, PT, R92, R133, !PT ;  /* 0x000000855c027248 */ /* 0x000fe40007fe0100 */
[----:B------:R-:W-:-:S02]  /*1de0*/  VIMNMX R102, PT, PT, R155, R96, !PT ;  /* 0x000000609b667248 */ /* 0x000fc40007fe0100 */
[----:B------:R-:W-:Y:S02]  /*1df0*/  ISETP.GE.AND P2, PT, R2, R77, PT ;  /* 0x0000004d0200720c */ /* 0x000fe40003f46270 */
[----:B------:R-:W-:Y:S02]  /*1e00*/  VIMNMX R6, PT, PT, R92, R135, !PT ;  /* 0x000000875c067248 */ /* 0x000fe40007fe0100 */
[-C--:B------:R-:W-:Y:S01]  /*1e10*/  ISETP.GE.AND P6, PT, R102, R77.reuse, PT ;  /* 0x0000004d6600720c */ /* 0x080fe20003fc6270 */
[----:B------:R-:W0:Y:S01]  /*1e20*/  @!P5 LDC.64 R4, c[0x0][0x390] ;  /* 0x0000e400ff04db82 */ /* 0x000e220000000a00 */
[C---:B------:R-:W-:Y:S01]  /*1e30*/  VIMNMX R106, PT, PT, R155.reuse, R98, !PT ;  /* 0x000000629b6a7248 */ /* 0x040fe20007fe0100 */
[----:B------:R-:W-:Y:S01]  /*1e40*/  VIADD R102, R94, 0x4 ;  /* 0x000000045e667836 */ /* 0x000fe20000000000 */
[-C--:B------:R-:W-:Y:S01]  /*1e50*/  ISETP.GE.AND P3, PT, R6, R77.reuse, PT ;  /* 0x0000004d0600720c */ /* 0x080fe20003f66270 */
[----:B------:R-:W-:Y:S01]  /*1e60*/  @!P5 IMAD R6, R104, R77, RZ ;  /* 0x0000004d6806d224 */ /* 0x000fe200078e02ff */
[----:B------:R-:W-:-:S02]  /*1e70*/  VIMNMX R108, PT, PT, R155, R100, !PT ;  /* 0x000000649b6c7248 */ /* 0x000fc40007fe0100 */
[-C--:B------:R-:W-:Y:S01]  /*1e80*/  ISETP.GE.AND P0, PT, R106, R77.reuse, PT ;  /* 0x0000004d6a00720c */ /* 0x080fe20003f06270 */
[----:B------:R-:W1:Y:S01]  /*1e90*/  @!P4 LDC.64 R2, c[0x0][0x390] ;  /* 0x0000e400ff02cb82 */ /* 0x000e620000000a00 */
[----:B------:R-:W-:Y:S01]  /*1ea0*/  ISETP.GE.AND P1, PT, R108, R77, PT ;  /* 0x0000004d6c00720c */ /* 0x000fe20003f26270 */
[----:B------:R-:W-:Y:S01]  /*1eb0*/  @!P5 IMAD R157, R6, 0xb, R77 ;  /* 0x0000000b069dd824 */ /* 0x000fe200078e024d */
[----:B------:R-:W-:Y:S01]  /*1ec0*/  VIMNMX R106, PT, PT, R155, R102, !PT ;  /* 0x000000669b6a7248 */ /* 0x000fe20007fe0100 */
[----:B------:R-:W-:Y:S10]  /*1ed0*/  @P2 BRA `(.L_x_21) ;  /* 0x0000000000242947 */ /* 0x000ff40003800000 */
[----:B------:R-:W2:Y:S01]  /*1ee0*/  LDCU.64 UR4, c[0x0][0x390] ;  /* 0x00007200ff0477ac */ /* 0x000ea20008000a00 */
[----:B------:R-:W-:Y:S01]  /*1ef0*/  IMAD R104, R104, R77, RZ ;  /* 0x0000004d68687224 */ /* 0x000fe200078e02ff */
[----:B------:R-:W-:-:S03]  /*1f00*/  SHF.R.S32.HI R6, RZ, 0x1f, R94 ;  /* 0x0000001fff067819 */ /* 0x000fc6000001145e */
[----:B------:R-:W-:-:S05]  /*1f10*/  IMAD R7, R104, 0xb, RZ ;  /* 0x0000000b68077824 */ /* 0x000fca00078e02ff */
[----:B------:R-:W-:-:S04]  /*1f20*/  IADD3 R104, P2, PT, R94, R7, RZ ;  /* 0x000000075e687210 */ /* 0x000fc80007f5e0ff */
[----:B------:R-:W-:Y:S02]  /*1f30*/  LEA.HI.X.SX32 R7, R7, R6, 0x1, P2 ;  /* 0x0000000607077211 */ /* 0x000fe400010f0eff */
[----:B--2---:R-:W-:-:S04]  /*1f40*/  LEA R6, P2, R104, UR4, 0x2 ;  /* 0x0000000468067c11 */ /* 0x004fc8000f8410ff */
[----:B------:R-:W-:-:S05]  /*1f50*/  LEA.HI.X R7, R104, UR5, R7, 0x2, P2 ;  /* 0x0000000568077c11 */ /* 0x000fca00090f1407 */
[----:B------:R2:W-:Y:S04]  /*1f60*/  STG.E desc[UR8][R6.64+0x24], R153 ;  /* 0x0000249906007986 */ /* 0x0005e8000c101908 */
.L_x_21:
[----:B------:R-:W-:Y:S05]  /*1f70*/  BSYNC.RECONVERGENT B0 ;  /* 0x0000000000007941 */ /* 0x000fea0003800200 */
.L_x_20:
[----:B------:R-:W-:Y:S01]  /*1f80*/  ISETP.GE.AND P2, PT, R106, R77, PT ;  /* 0x0000004d6a00720c */ /* 0x000fe20003f46270 */
[C---:B------:R-:W-:Y:S01]  /*1f90*/  VIADD R104, R94.reuse, 0x5 ;  /* 0x000000055e687836 */ /* 0x040fe20000000000 */
[----:B------:R-:W-:Y:S01]  /*1fa0*/  BSSY.RECONVERGENT B0, `(.L_x_22) ;  /* 0x000000f000007945 */ /* 0x000fe20003800200 */
[C---:B------:R-:W-:Y:S02]  /*1fb0*/  VIADD R106, R94.reuse, 0x6 ;  /* 0x000000065e6a7836 */ /* 0x040fe40000000000 */
[----:B------:R-:W-:Y:S01]  /*1fc0*/  @!P5 IMAD.IADD R157, R94, 0x1, R157 ;  /* 0x000000015e9dd824 */ /* 0x000fe200078e029d */
[C---:B------:R-:W-:Y:S02]  /*1fd0*/  VIMNMX R108, PT, PT, R155.reuse, R104, !PT ;  /* 0x000000689b6c7248 */ /* 0x040fe40007fe0100 */
[----:B------:R-:W-:Y:S01]  /*1fe0*/  VIMNMX R110, PT, PT, R155, R106, !PT ;  /* 0x0000006a9b6e7248 */ /* 0x000fe20007fe0100 */
[----:B0-----:R-:W-:Y:S01]  /*1ff0*/  @!P5 IMAD.WIDE R4, R157, 0x4, R4 ;  /* 0x000000049d04d825 */ /* 0x001fe200078e0204 */
[----:B------:R-:W-:Y:S06]  /*2000*/  @P3 BRA `(.L_x_23) ;  /* 0x0000000000203947 */ /* 0x000fec0003800000 */
[----:B------:R-:W0:Y:S01]  /*2010*/  LDCU.64 UR4, c[0x0][0x390] ;  /* 0x00007200ff0477ac */ /* 0x000e220008000a00 */
[----:B--2---:R-:W-:-:S05]  /*2020*/  IMAD R7, R92, R77, RZ ;  /* 0x0000004d5c077224 */ /* 0x004fca00078e02ff */
[----:B------:R-:W-:Y:S02]  /*2030*/  SHF.R.S32.HI R153, RZ, 0x1f, R7 ;  /* 0x0000001fff997819 */ /* 0x000fe40000011407 */
[----:B------:R-:W-:-:S04]  /*2040*/  IADD3 R7, P3, PT, R94, R7, RZ ;  /* 0x000000075e077210 */ /* 0x000fc80007f7e0ff */
[----:B------:R-:W-:Y:S02]  /*2050*/  LEA.HI.X.SX32 R112, R94, R153, 0x1, P3 ;  /* 0x000000995e707211 */ /* 0x000fe400018f0eff */
[----:B0-----:R-:W-:-:S04]  /*2060*/  LEA R6, P3, R7, UR4, 0x2 ;  /* 0x0000000407067c11 */ /* 0x001fc8000f8610ff */
[----:B------:R-:W-:-:S05]  /*2070*/  LEA.HI.X R7, R7, UR5, R112, 0x2, P3 ;  /* 0x0000000507077c11 */ /* 0x000fca00098f1470 */
[----:B------:R0:W-:Y:S04]  /*2080*/  STG.E desc[UR8][R6.64+0x28], R147 ;  /* 0x0000289306007986 */ /* 0x0001e8000c101908 */
.L_x_23:
[----:B------:R-:W-:Y:S05]  /*2090*/  BSYNC.RECONVERGENT B0 ;  /* 0x0000000000007941 */ /* 0x000fea0003800200 */
.L_x_22:
[-C--:B------:R-:W-:Y:S01]  /*20a0*/  ISETP.GE.AND P3, PT, R108, R77.reuse, PT ;  /* 0x0000004d6c00720c */ /* 0x080fe20003f66270 */
[----:B------:R-:W-:Y:S01]  /*20b0*/  VIADD R108, R94, 0x7 ;  /* 0x000000075e6c7836 */ /* 0x000fe20000000000 */
[----:B------:R-:W-:Y:S01]  /*20c0*/  BSSY.RECONVERGENT B0, `(.L_x_24) ;  /* 0x000000d000007945 */ /* 0x000fe20003800200 */
[----:B------:R3:W-:Y:S01]  /*20d0*/  @!P5 STG.E desc[UR8][R4.64], R149 ;  /* 0x000000950400d986 */ /* 0x0007e2000c101908 */
[----:B------:R-:W-:Y:S02]  /*20e0*/  ISETP.GE.AND P5, PT, R110, R77, PT ;  /* 0x0000004d6e00720c */ /* 0x000fe40003fa6270 */
[----:B0-2---:R-:W-:Y:S01]  /*20f0*/  VIMNMX R6, PT, PT, R155, R108, !PT ;  /* 0x0000006c9b067248 */ /* 0x005fe20007fe0100 */
[----:B------:R-:W-:Y:S10]  /*2100*/  @P6 BRA `(.L_x_25) ;  /* 0x0000000000206947 */ /* 0x000ff40003800000 */
[----:B------:R-:W0:Y:S01]  /*2110*/  LDCU.64 UR4, c[0x0][0x390] ;  /* 0x00007200ff0477ac */ /* 0x000e220008000a00 */
[----:B---3--:R-:W-:-:S05]  /*2120*/  IMAD R5, R92, R77, R77 ;  /* 0x0000004d5c057224 */ /* 0x008fca00078e024d */
[----:B------:R-:W-:Y:S02]  /*2130*/  SHF.R.S32.HI R7, RZ, 0x1f, R5 ;  /* 0x0000001fff077819 */ /* 0x000fe40000011405 */
[----:B------:R-:W-:-:S04]  /*2140*/  IADD3 R5, P6, PT, R94, R5, RZ ;  /* 0x000000055e057210 */ /* 0x000fc80007fde0ff */
[----:B------:R-:W-:Y:S02]  /*2150*/  LEA.HI.X.SX32 R110, R94, R7, 0x1, P6 ;  /* 0x000000075e6e7211 */ /* 0x000fe400030f0eff */
[----:B0-----:R-:W-:-:S04]  /*2160*/  LEA R4, P6, R5, UR4, 0x2 ;  /* 0x0000000405047c11 */ /* 0x001fc8000f8c10ff */
[----:B------:R-:W-:-:S05]  /*2170*/  LEA.HI.X R5, R5, UR5, R110, 0x2, P6 ;  /* 0x0000000505057c11 */ /* 0x000fca000b0f146e */
[----:B------:R0:W-:Y:S04]  /*2180*/  STG.E desc[UR8][R4.64+0x4], R145 ;  /* 0x0000049104007986 */ /* 0x0001e8000c101908 */
.L_x_25:
[----:B------:R-:W-:Y:S05]  /*2190*/  BSYNC.RECONVERGENT B0 ;  /* 0x0000000000007941 */ /* 0x000fea0003800200 */
.L_x_24:
[----:B------:R-:W-:Y:S01]  /*21a0*/  VIADD R110, R94, 0x8 ;  /* 0x000000085e6e7836 */ /* 0x000fe20000000000 */
[----:B------:R-:W-:Y:S01]  /*21b0*/  BSSY.RECONVERGENT B0, `(.L_x_26) ;  /* 0x000000c000007945 */ /* 0x000fe20003800200 */
[----:B------:R-:W-:-:S03]  /*21c0*/  ISETP.GE.AND P6, PT, R6, R77, PT ;  /* 0x0000004d0600720c */ /* 0x000fc60003fc6270 */
[----:B------:R-:W-:Y:S01]  /*21d0*/  VIMNMX R6, PT, PT, R155, R110, !PT ;  /* 0x0000006e9b067248 */ /* 0x000fe20007fe0100 */
[----:B------:R-:W-:Y:S09]  /*21e0*/  @P0 BRA `(.L_x_27) ;  /* 0x0000000000200947 */ /* 0x000ff20003800000 */
[----:B------:R-:W2:Y:S01]  /*21f0*/  LDCU.64 UR4, c[0x0][0x390] ;  /* 0x00007200ff0477ac */ /* 0x000ea20008000a00 */
[----:B0--3--:R-:W-:-:S05]  /*2200*/  IMAD R5, R92, R77, R77 ;  /* 0x0000004d5c057224 */ /* 0x009fca00078e024d */
[----:B------:R-:W-:Y:S02]  /*2210*/  SHF.R.S32.HI R7, RZ, 0x1f, R5 ;  /* 0x0000001fff077819 */ /* 0x000fe40000011405 */
[----:B------:R-:W-:-:S04]  /*2220*/  IADD3 R5, P0, PT, R94, R5, RZ ;  /* 0x000000055e057210 */ /* 0x000fc80007f1e0ff */
[----:B------:R-:W-:Y:S02]  /*2230*/  LEA.HI.X.SX32 R112, R94, R7, 0x1, P0 ;  /* 0x000000075e707211 */ /* 0x000fe400000f0eff */
[----:B--2---:R-:W-:-:S04]  /*2240*/  LEA R4, P0, R5, UR4, 0x2 ;  /* 0x0000000405047c11 */ /* 0x004fc8000f8010ff */
[----:B------:R-:W-:-:S05]  /*2250*/  LEA.HI.X R5, R5, UR5, R112, 0x2, P0 ;  /* 0x0000000505057c11 */ /* 0x000fca00080f1470 */
[----:B------:R2:W-:Y:S04]  /*2260*/  STG.E desc[UR8][R4.64+0x8], R143 ;  /* 0x0000088f04007986 */ /* 0x0005e8000c101908 */
.L_x_27:
[----:B------:R-:W-:Y:S05]  /*2270*/  BSYNC.RECONVERGENT B0 ;  /* 0x0000000000007941 */ /* 0x000fea0003800200 */
.L_x_26:
[----:B------:R-:W-:Y:S01]  /*2280*/  BSSY.RECONVERGENT B0, `(.L_x_28) ;  /* 0x000000c000007945 */ /* 0x000fe20003800200 */
[----:B------:R-:W-:Y:S02]  /*2290*/  ISETP.GE.AND P0, PT, R6, R77, PT ;  /* 0x0000004d0600720c */ /* 0x000fe40003f06270 */
[----:B------:R-:W-:Y:S01]  /*22a0*/  VIMNMX R6, PT, PT, R133, R155, !PT ;  /* 0x0000009b85067248 */ /* 0x000fe20007fe0100 */
[----:B------:R-:W-:Y:S10]  /*22b0*/  @P1 BRA `(.L_x_29) ;  /* 0x0000000000201947 */ /* 0x000ff40003800000 */
[----:B------:R-:W4:Y:S01]  /*22c0*/  LDCU.64 UR4, c[0x0][0x390] ;  /* 0x00007200ff0477ac */ /* 0x000f220008000a00 */
[----:B0-23--:R-:W-:-:S05]  /*22d0*/  IMAD R5, R92, R77, R77 ;  /* 0x0000004d5c057224 */ /* 0x00dfca00078e024d */
[----:B------:R-:W-:Y:S02]  /*22e0*/  SHF.R.S32.HI R7, RZ, 0x1f, R5 ;  /* 0x0000001fff077819 */ /* 0x000fe40000011405 */
[----:B------:R-:W-:-:S04]  /*22f0*/  IADD3 R5, P1, PT, R94, R5, RZ ;  /* 0x000000055e057210 */ /* 0x000fc80007f3e0ff */
[----:B------:R-:W-:Y:S02]  /*2300*/  LEA.HI.X.SX32 R112, R94, R7, 0x1, P1 ;  /* 0x000000075e707211 */ /* 0x000fe400008f0eff */
[----:B----4-:R-:W-:-:S04]  /*2310*/  LEA R4, P1, R5, UR4, 0x2 ;  /* 0x0000000405047c11 */ /* 0x010fc8000f8210ff */
[----:B------:R-:W-:-:S05]  /*2320*/  LEA.HI.X R5, R5, UR5, R112, 0x2, P1 ;  /* 0x0000000505057c11 */ /* 0x000fca00088f1470 */
[----:B------:R4:W-:Y:S04]  /*2330*/  STG.E desc[UR8][R4.64+0xc], R141 ;  /* 0x00000c8d04007986 */ /* 0x0009e8000c101908 */
.L_x_29:
[----:B------:R-:W-:Y:S05]  /*2340*/  BSYNC.RECONVERGENT B0 ;  /* 0x0000000000007941 */ /* 0x000fea0003800200 */
.L_x_28:
[----:B------:R-:W-:Y:S01]  /*2350*/  BSSY.RECONVERGENT B0, `(.L_x_30) ;  /* 0x000000c000007945 */ /* 0x000fe20003800200 */
[----:B------:R-:W-:Y:S02]  /*2360*/  ISETP.GE.AND P1, PT, R6, R77, PT ;  /* 0x0000004d0600720c */ /* 0x000fe40003f26270 */
[----:B------:R-:W-:Y:S01]  /*2370*/  VIMNMX R6, PT, PT, R135, R155, !PT ;  /* 0x0000009b87067248 */ /* 0x000fe20007fe0100 */
[----:B------:R-:W-:Y:S10]  /*2380*/  @P2 BRA `(.L_x_31) ;  /* 0x0000000000202947 */ /* 0x000ff40003800000 */
[----:B------:R-:W5:Y:S01]  /*2390*/  LDCU.64 UR4, c[0x0][0x390] ;  /* 0x00007200ff0477ac */ /* 0x000f620008000a00 */
[----:B0-234-:R-:W-:-:S05]  /*23a0*/  IMAD R5, R92, R77, R77 ;  /* 0x0000004d5c057224 */ /* 0x01dfca00078e024d */
[----:B------:R-:W-:Y:S02]  /*23b0*/  SHF.R.S32.HI R7, RZ, 0x1f, R5 ;  /* 0x0000001fff077819 */ /* 0x000fe40000011405 */
[----:B------:R-:W-:-:S04]  /*23c0*/  IADD3 R5, P2, PT, R94, R5, RZ ;  /* 0x000000055e057210 */ /* 0x000fc80007f5e0ff */
[----:B------:R-:W-:Y:S02]  /*23d0*/  LEA.HI.X.SX32 R112, R94, R7, 0x1, P2 ;  /* 0x000000075e707211 */ /* 0x000fe400010f0eff */
[----:B-----5:R-:W-:-:S04]  /*23e0*/  LEA R4, P2, R5, UR4, 0x2 ;  /* 0x0000000405047c11 */ /* 0x020fc8000f8410ff */
[----:B------:R-:W-:-:S05]  /*23f0*/  LEA.HI.X R5, R5, UR5, R112, 0x2, P2 ;  /* 0x0000000505057c11 */ /* 0x000fca00090f1470 */
[----:B------:R0:W-:Y:S04]  /*2400*/  STG.E desc[UR8][R4.64+0x10], R139 ;  /* 0x0000108b04007986 */ /* 0x0001e8000c101908 */
.L_x_31:
[----:B------:R-:W-:Y:S05]  /*2410*/  BSYNC.RECONVERGENT B0 ;  /* 0x0000000000007941 */ /* 0x000fea0003800200 */
.L_x_30:
[----:B------:R-:W-:Y:S01]  /*2420*/  BSSY.RECONVERGENT B0, `(.L_x_32) ;  /* 0x000000c000007945 */ /* 0x000fe20003800200 */
[----:B------:R-:W-:Y:S01]  /*2430*/  ISETP.GE.AND P2, PT, R6, R77, PT ;  /* 0x0000004d0600720c */ /* 0x000fe20003f46270 */
[----:B0-----:R-:W-:Y:S02]  /*2440*/  VIADD R139, R92, 0x3 ;  /* 0x000000035c8b7836 */ /* 0x001fe40000000000 */
[----:B------:R-:W-:Y:S10]  /*2450*/  @P3 BRA `(.L_x_33) ;  /* 0x0000000000203947 */ /* 0x000ff40003800000 */
[----:B------:R-:W0:Y:S01]  /*2460*/  LDCU.64 UR4, c[0x0][0x390] ;  /* 0x00007200ff0477ac */ /* 0x000e220008000a00 */
[----:B--234-:R-:W-:-:S05]  /*2470*/  IMAD R5, R92, R77, R77 ;  /* 0x0000004d5c057224 */ /* 0x01cfca00078e024d */
[----:B------:R-:W-:Y:S02]  /*2480*/  SHF.R.S32.HI R7, RZ, 0x1f, R5 ;  /* 0x0000001fff077819 */ /* 0x000fe40000011405 */
[----:B------:R-:W-:-:S04]  /*2490*/  IADD3 R5, P3, PT, R94, R5, RZ ;  /* 0x000000055e057210 */ /* 0x000fc80007f7e0ff */
[----:B------:R-:W-:Y:S02]  /*24a0*/  LEA.HI.X.SX32 R6, R94, R7, 0x1, P3 ;  /* 0x000000075e067211 */ /* 0x000fe400018f0eff */
[----:B0-----:R-:W-:-:S04]  /*24b0*/  LEA R4, P3, R5, UR4, 0x2 ;  /* 0x0000000405047c11 */ /* 0x001fc8000f8610ff */
[----:B------:R-:W-:-:S05]  /*24c0*/  LEA.HI.X R5, R5, UR5, R6, 0x2, P3 ;  /* 0x0000000505057c11 */ /* 0x000fca00098f1406 */
[----:B------:R0:W-:Y:S04]  /*24d0*/  STG.E desc[UR8][R4.64+0x14], R137 ;  /* 0x0000148904007986 */ /* 0x0001e8000c101908 */
.L_x_33:
[----:B------:R-:W-:Y:S05]  /*24e0*/  BSYNC.RECONVERGENT B0 ;  /* 0x0000000000007941 */ /* 0x000fea0003800200 */
.L_x_32:
[----:B------:R-:W-:Y:S04]  /*24f0*/  BSSY.RECONVERGENT B0, `(.L_x_34) ;  /* 0x000000a000007945 */ /* 0x000fe80003800200 */
[----:B------:R-:W-:Y:S05]  /*2500*/  @P5 BRA `(.L_x_35) ;  /* 0x0000000000205947 */ /* 0x000fea0003800000 */
        /* <DEDUP_REMOVED lines=8> */
.L_x_35:
[----:B------:R-:W-:Y:S05]  /*2590*/  BSYNC.RECONVERGENT B0 ;  /* 0x0000000000007941 */ /* 0x000fea0003800200 */
.L_x_34:
        /* <DEDUP_REMOVED lines=10> */
.L_x_37:
[----:B------:R-:W-:Y:S05]  /*2640*/  BSYNC.RECONVERGENT B0 ;  /* 0x0000000000007941 */ /* 0x000fea0003800200 */
.L_x_36:
        /* <DEDUP_REMOVED lines=10> */
.L_x_39:
[----:B------:R-:W-:Y:S05]  /*26f0*/  BSYNC.RECONVERGENT B0 ;  /* 0x0000000000007941 */ /* 0x000fea0003800200 */
.L_x_38:
        /* <DEDUP_REMOVED lines=10> */
.L_x_41:
[----:B------:R-:W-:Y:S05]  /*27a0*/  BSYNC.RECONVERGENT B0 ;  /* 0x0000000000007941 */ /* 0x000fea0003800200 */
.L_x_40:
        /* <DEDUP_REMOVED lines=10> */
.L_x_43:
[----:B------:R-:W-:Y:S05]  /*2850*/  BSYNC.RECONVERGENT B0 ;  /* 0x0000000000007941 */ /* 0x000fea0003800200 */
.L_x_42:
[----:B------:R-:W5:Y:S01]  /*2860*/  LDCU.64 UR4, c[0x0][0x390] ;  /* 0x00007200ff0477ac */ /* 0x000f620008000a00 */
[----:B0-----:R-:W-:Y:S01]  /*2870*/  VIADD R123, R92, 0x4 ;  /* 0x000000045c7b7836 */ /* 0x001fe20000000000 */
[----:B--234-:R-:W-:Y:S01]  /*2880*/  VIMNMX R4, PT, PT, R96, R151, !PT ;  /* 0x0000009760047248 */ /* 0x01cfe20007fe0100 */
[--C-:B------:R-:W-:Y:S01]  /*2890*/  IMAD R114, R92, R77, R77.reuse ;  /* 0x0000004d5c727224 */ /* 0x100fe200078e024d */
[C---:B------:R-:W-:Y:S02]  /*28a0*/  VIMNMX R6, PT, PT, R94.reuse, R139, !PT ;  /* 0x0000008b5e067248 */ /* 0x040fe40007fe0100 */
[----:B------:R-:W-:Y:S01]  /*28b0*/  VIMNMX R112, PT, PT, R94, R123, !PT ;  /* 0x0000007b5e707248 */ /* 0x000fe20007fe0100 */
[----:B------:R-:W-:Y:S01]  /*28c0*/  IMAD.IADD R7, R114, 0x1, R77 ;  /* 0x0000000172077824 */ /* 0x000fe200078e024d */
[----:B------:R-:W-:Y:S02]  /*28d0*/  ISETP.GE.AND P2, PT, R4, R77, PT ;  /* 0x0000004d0400720c */ /* 0x000fe40003f46270 */
[----:B------:R-:W-:Y:S01]  /*28e0*/  VIMNMX R4, PT, PT, R98, R151, !PT ;  /* 0x0000009762047248 */ /* 0x000fe20007fe0100 */
[----:B------:R-:W-:Y:S01]  /*28f0*/  @!P4 IMAD.IADD R5, R94, 0x1, R7 ;  /* 0x000000015e05c824 */ /* 0x000fe200078e0207 */
[----:B------:R-:W-:-:S02]  /*2900*/  ISETP.GE.AND P3, PT, R112, R77, PT ;  /* 0x0000004d7000720c */ /* 0x000fc40003f66270 */
[----:B------:R-:W-:Y:S02]  /*2910*/  ISETP.GE.AND P5, PT, R6, R77, PT ;  /* 0x0000004d0600720c */ /* 0x000fe40003fa6270 */
[----:B------:R-:W-:Y:S02]  /*2920*/  SHF.R.S32.HI R112, RZ, 0x1f, R94 ;  /* 0x0000001fff707819 */ /* 0x000fe4000001145e */
[----:B------:R-:W-:Y:S02]  /*2930*/  IADD3 R116, P1, PT, R94, R7, RZ ;  /* 0x000000075e747210 */ /* 0x000fe40007f3e0ff */
[----:B------:R-:W-:Y:S02]  /*2940*/  VIMNMX R6, PT, PT, R100, R151, !PT ;  /* 0x0000009764067248 */ /* 0x000fe40007fe0100 */
[----:B------:R-:W-:Y:S01]  /*2950*/  ISETP.GE.AND P0, PT, R4, R77, PT ;  /* 0x0000004d0400720c */ /* 0x000fe20003f06270 */
[----:B-1----:R-:W-:Y:S01]  /*2960*/  @!P4 IMAD.WIDE R4, R5, 0x4, R2 ;  /* 0x000000040504c825 */ /* 0x002fe200078e0202 */
[----:B------:R-:W-:-:S02]  /*2970*/  LEA.HI.X.SX32 R3, R7, R112, 0x1, P1 ;  /* 0x0000007007037211 */ /* 0x000fc400008f0eff */
[----:B-----5:R-:W-:Y:S02]  /*2980*/  LEA R2, P6, R116, UR4, 0x2 ;  /* 0x0000000474027c11 */ /* 0x020fe4000f8c10ff */
[----:B------:R-:W-:Y:S01]  /*2990*/  ISETP.GE.AND P1, PT, R6, R77, PT ;  /* 0x0000004d0600720c */ /* 0x000fe20003f26270 */
[----:B------:R0:W-:Y:S01]  /*29a0*/  @!P4 STG.E desc[UR8][R4.64], R121 ;  /* 0x000000790400c986 */ /* 0x0001e2000c101908 */
[----:B------:R-:W-:Y:S02]  /*29b0*/  VIMNMX R6, PT, PT, R102, R151, !PT ;  /* 0x0000009766067248 */ /* 0x000fe40007fe0100 */
[----:B------:R-:W-:Y:S02]  /*29c0*/  LEA.HI.X R3, R116, UR5, R3, 0x2, P6 ;  /* 0x0000000574037c11 */ /* 0x000fe4000b0f1403 */
[----:B------:R-:W-:Y:S02]  /*29d0*/  ISETP.GE.AND P4, PT, R6, R77, PT ;  /* 0x0000004d0600720c */ /* 0x000fe40003f86270 */
[-C--:B------:R-:W-:Y:S01]  /*29e0*/  VIMNMX R6, PT, PT, R106, R151.reuse, !PT ;  /* 0x000000976a067248 */ /* 0x080fe20007fe0100 */
[----:B------:R-:W-:Y:S01]  /*29f0*/  @!P2 STG.E desc[UR8][R2.64+0x4], R119 ;  /* 0x000004770200a986 */ /* 0x000fe2000c101908 */
[----:B------:R-:W-:-:S02]  /*2a00*/  VIMNMX R114, PT, PT, R104, R151, !PT ;  /* 0x0000009768727248 */ /* 0x000fc40007fe0100 */
[----:B------:R-:W-:Y:S01]  /*2a10*/  ISETP.GE.AND P2, PT, R6, R77, PT ;  /* 0x0000004d0600720c */ /* 0x000fe20003f46270 */
[----:B------:R-:W-:Y:S01]  /*2a20*/  @!P1 STG.E desc[UR8][R2.64+0xc], R115 ;  /* 0x00000c7302009986 */ /* 0x000fe2000c101908 */
[----:B------:R-:W-:Y:S01]  /*2a30*/  VIMNMX R6, PT, PT, R110, R151, !PT ;  /* 0x000000976e067248 */ /* 0x000fe20007fe0100 */
[----:B0-----:R-:W0:Y:S01]  /*2a40*/  @!P5 LDC.64 R4, c[0x0][0x390] ;  /* 0x0000e400ff04db82 */ /* 0x001e220000000a00 */
[-C--:B------:R-:W-:Y:S01]  /*2a50*/  ISETP.GE.AND P6, PT, R114, R77.reuse, PT ;  /* 0x0000004d7200720c */ /* 0x080fe20003fc6270 */
[----:B------:R-:W-:Y:S01]  /*2a60*/  @!P0 STG.E desc[UR8][R2.64+0x8], R117 ;  /* 0x0000087502008986 */ /* 0x000fe2000c101908 */
[----:B------:R-:W-:Y:S01]  /*2a70*/  ISETP.GE.AND P1, PT, R6, R77, PT ;  /* 0x0000004d0600720c */ /* 0x000fe20003f26270 */
[----:B------:R-:W-:Y:S01]  /*2a80*/  VIADD R121, R92, 0x5 ;  /* 0x000000055c797836 */ /* 0x000fe20000000000 */
[-C--:B------:R-:W-:Y:S01]  /*2a90*/  VIMNMX R6, PT, PT, R133, R151.reuse, !PT ;  /* 0x0000009785067248 */ /* 0x080fe20007fe0100 */
[----:B------:R1:W-:Y:S01]  /*2aa0*/  @!P4 STG.E desc[UR8][R2.64+0x10], R101 ;  /* 0x000010650200c986 */ /* 0x0003e2000c101908 */
[----:B------:R-:W-:-:S02]  /*2ab0*/  VIMNMX R114, PT, PT, R108, R151, !PT ;  /* 0x000000976c727248 */ /* 0x000fc40007fe0100 */
[-C--:B------:R-:W-:Y:S01]  /*2ac0*/  ISETP.GE.AND P4, PT, R6, R77.reuse, PT ;  /* 0x0000004d0600720c */ /* 0x080fe20003f86270 */
[----:B------:R-:W-:Y:S01]  /*2ad0*/  @!P2 STG.E desc[UR8][R2.64+0x18], R105 ;  /* 0x000018690200a986 */ /* 0x000fe2000c101908 */
[----:B------:R-:W-:Y:S02]  /*2ae0*/  ISETP.GE.AND P0, PT, R114, R77, PT ;  /* 0x0000004d7200720c */ /* 0x000fe40003f06270 */
[----:B------:R-:W-:Y:S01]  /*2af0*/  VIMNMX R114, PT, PT, R135, R151, !PT ;  /* 0x0000009787727248 */ /* 0x000fe20007fe0100 */
[----:B------:R2:W-:Y:S01]  /*2b00*/  @!P6 STG.E desc[UR8][R2.64+0x14], R103 ;  /* 0x000014670200e986 */ /* 0x0005e2000c101908 */
[----:B------:R-:W-:Y:S02]  /*2b10*/  VIMNMX R6, PT, PT, R94, R121, !PT ;  /* 0x000000795e067248 */ /* 0x000fe40007fe0100 */
[----:B------:R-:W-:Y:S01]  /*2b20*/  ISETP.GE.AND P6, PT, R114, R77, PT ;  /* 0x0000004d7200720c */ /* 0x000fe20003fc6270 */
[----:B-1----:R-:W-:Y:S01]  /*2b30*/  IMAD.IADD R101, R7, 0x1, R77 ;  /* 0x0000000107657824 */ /* 0x002fe200078e024d */
[----:B------:R-:W-:Y:S01]  /*2b40*/  VIMNMX R114, PT, PT, R98, R139, !PT ;  /* 0x0000008b62727248 */ /* 0x000fe20007fe0100 */
[----:B------:R-:W-:Y:S01]  /*2b50*/  @!P1 STG.E desc[UR8][R2.64+0x20], R109 ;  /* 0x0000206d02009986 */ /* 0x000fe2000c101908 */
[----:B------:R-:W-:Y:S01]  /*2b60*/  ISETP.GE.AND P2, PT, R6, R77, PT ;  /* 0x0000004d0600720c */ /* 0x000fe20003f46270 */
[----:B------:R-:W-:Y:S01]  /*2b70*/  @!P5 IMAD.IADD R7, R94, 0x1, R101 ;  /* 0x000000015e07d824 */ /* 0x000fe200078e0265 */
[----:B------:R-:W-:Y:S01]  /*2b80*/  VIMNMX R6, PT, PT, R96, R139, !PT ;  /* 0x0000008b60067248 */ /* 0x000fe20007fe0100 */
[----:B------:R-:W-:Y:S01]  /*2b90*/  @!P4 STG.E desc[UR8][R2.64+0x24], R111 ;  /* 0x0000246f0200c986 */ /* 0x000fe2000c101908 */
[----:B------:R-:W-:-:S02]  /*2ba0*/  ISETP.GE.AND P1, PT, R114, R77, PT ;  /* 0x0000004d7200720c */ /* 0x000fc40003f26270 */
[----:B--2---:R-:W-:Y:S01]  /*2bb0*/  IADD3 R103, P4, PT, R94, R101, RZ ;  /* 0x000000655e677210 */ /* 0x004fe20007f9e0ff */
[----:B------:R-:W-:Y:S01]  /*2bc0*/  @!P0 STG.E desc[UR8][R2.64+0x1c], R107 ;  /* 0x00001c6b02008986 */ /* 0x000fe2000c101908 */
[----:B------:R-:W-:Y:S02]  /*2bd0*/  VIMNMX R114, PT, PT, R100, R139, !PT ;  /* 0x0000008b64727248 */ /* 0x000fe40007fe0100 */
[-C--:B------:R-:W-:Y:S01]  /*2be0*/  ISETP.GE.AND P0, PT, R6, R77.reuse, PT ;  /* 0x0000004d0600720c */ /* 0x080fe20003f06270 */
[----:B0-----:R-:W-:Y:S01]  /*2bf0*/  @!P5 IMAD.WIDE R6, R7, 0x4, R4 ;  /* 0x000000040706d825 */ /* 0x001fe200078e0204 */
[C---:B------:R-:W-:Y:S01]  /*2c00*/  LEA.HI.X.SX32 R118, R101.reuse, R112, 0x1, P4 ;  /* 0x0000007065767211 */ /* 0x040fe200020f0eff */
[----:B------:R0:W-:Y:S01]  /*2c10*/  @!P6 STG.E desc[UR8][R2.64+0x28], R113 ;  /* 0x000028710200e986 */ /* 0x0001e2000c101908 */
[----:B------:R-:W-:Y:S01]  /*2c20*/  ISETP.GE.AND P4, PT, R114, R77, PT ;  /* 0x0000004d7200720c */ /* 0x000fe20003f86270 */
[----:B------:R-:W-:Y:S01]  /*2c30*/  IMAD.IADD R101, R101, 0x1, R77 ;  /* 0x0000000165657824 */ /* 0x000fe200078e024d */
[----:B------:R-:W-:Y:S01]  /*2c40*/  VIMNMX R114, PT, PT, R102, R139, !PT ;  /* 0x0000008b66727248 */ /* 0x000fe20007fe0100 */
[----:B------:R1:W-:Y:S01]  /*2c50*/  @!P5 STG.E desc[UR8][R6.64], R93 ;  /* 0x0000005d0600d986 */ /* 0x0003e2000c101908 */
[----:B------:R-:W-:-:S02]  /*2c60*/  LEA R4, P6, R103, UR4, 0x2 ;  /* 0x0000000467047c11 */ /* 0x000fc4000f8c10ff */
[----:B------:R-:W-:Y:S02]  /*2c70*/  ISETP.GE.AND P5, PT, R114, R77, PT ;  /* 0x0000004d7200720c */ /* 0x000fe40003fa6270 */
[----:B------:R-:W-:Y:S02]  /*2c80*/  LEA.HI.X R5, R103, UR5, R118, 0x2, P6 ;  /* 0x0000000567057c11 */ /* 0x000fe4000b0f1476 */
[-C--:B------:R-:W-:Y:S02]  /*2c90*/  VIMNMX R116, PT, PT, R104, R139.reuse, !PT ;  /* 0x0000008b68747248 */ /* 0x080fe40007fe0100 */
[----:B0-----:R-:W-:Y:S01]  /*2ca0*/  VIMNMX R2, PT, PT, R106, R139, !PT ;  /* 0x0000008b6a027248 */ /* 0x001fe20007fe0100 */
[----:B------:R-:W-:Y:S01]  /*2cb0*/  @!P0 STG.E desc[UR8][R4.64+0x4], R95 ;  /* 0x0000045f04008986 */ /* 0x000fe2000c101908 */
[-C--:B------:R-:W-:Y:S01]  /*2cc0*/  ISETP.GE.AND P6, PT, R116, R77.reuse, PT ;  /* 0x0000004d7400720c */ /* 0x080fe20003fc6270 */
[----:B-1----:R-:W-:Y:S01]  /*2cd0*/  VIADD R93, R92, 0x6 ;  /* 0x000000065c5d7836 */ /* 0x002fe20000000000 */
[----:B------:R-:W-:Y:S01]  /*2ce0*/  ISETP.GE.AND P0, PT, R2, R77, PT ;  /* 0x0000004d0200720c */ /* 0x000fe20003f06270 */
[----:B------:R-:W-:Y:S01]  /*2cf0*/  @!P4 STG.E desc[UR8][R4.64+0xc], R99 ;  /* 0x00000c630400c986 */ /* 0x000fe2000c101908 */
[----:B------:R-:W0:Y:S01]  /*2d00*/  @!P3 LDC.64 R2, c[0x0][0x390] ;  /* 0x0000e400ff02bb82 */ /* 0x000e220000000a00 */
[-C--:B------:R-:W-:Y:S01]  /*2d10*/  VIMNMX R116, PT, PT, R110, R139.reuse, !PT ;  /* 0x0000008b6e747248 */ /* 0x080fe20007fe0100 */
[----:B------:R-:W-:Y:S01]  /*2d20*/  @!P3 IMAD.IADD R7, R94, 0x1, R101 ;  /* 0x000000015e07b824 */ /* 0x000fe200078e0265 */
[-C--:B------:R-:W-:Y:S01]  /*2d30*/  VIMNMX R6, PT, PT, R133, R139.reuse, !PT ;  /* 0x0000008b85067248 */ /* 0x080fe20007fe0100 */
[----:B------:R-:W-:Y:S01]  /*2d40*/  @!P5 STG.E desc[UR8][R4.64+0x10], R21 ;  /* 0x000010150400d986 */ /* 0x000fe2000c101908 */
[----:B------:R-:W-:-:S02]  /*2d50*/  VIMNMX R114, PT, PT, R108, R139, !PT ;  /* 0x0000008b6c727248 */ /* 0x000fc40007fe0100 */
[-C--:B------:R-:W-:Y:S01]  /*2d60*/  ISETP.GE.AND P4, PT, R116, R77.reuse, PT ;  /* 0x0000004d7400720c */ /* 0x080fe20003f86270 */
[----:B------:R-:W-:Y:S01]  /*2d70*/  @!P1 STG.E desc[UR8][R4.64+0x8], R97 ;  /* 0x0000086104009986 */ /* 0x000fe2000c101908 */
[-C--:B------:R-:W-:Y:S02]  /*2d80*/  ISETP.GE.AND P5, PT, R6, R77.reuse, PT ;  /* 0x0000004d0600720c */ /* 0x080fe40003fa6270 */
[----:B------:R-:W-:Y:S01]  /*2d90*/  ISETP.GE.AND P1, PT, R114, R77, PT ;  /* 0x0000004d7200720c */ /* 0x000fe20003f26270 */
[----:B------:R1:W-:Y:S01]  /*2da0*/  @!P6 STG.E desc[UR8][R4.64+0x14], R29 ;  /* 0x0000141d0400e986 */ /* 0x0003e2000c101908 */
[----:B------:R-:W-:Y:S02]  /*2db0*/  VIMNMX R114, PT, PT, R135, R139, !PT ;  /* 0x0000008b87727248 */ /* 0x000fe40007fe0100 */
[----:B------:R-:W-:Y:S01]  /*2dc0*/  VIMNMX R6, PT, PT, R94, R93, !PT ;  /* 0x0000005d5e067248 */ /* 0x000fe20007fe0100 */
[----:B------:R-:W-:Y:S01]  /*2dd0*/  @!P0 STG.E desc[UR8][R4.64+0x18], R37 ;  /* 0x0000182504008986 */ /* 0x000fe2000c101908 */
[----:B------:R-:W-:-:S02]  /*2de0*/  ISETP.GE.AND P6, PT, R114, R77, PT ;  /* 0x0000004d7200720c */ /* 0x000fc40003fc6270 */
[----:B------:R-:W-:Y:S01]  /*2df0*/  VIMNMX R114, PT, PT, R98, R123, !PT ;  /* 0x0000007b62727248 */ /* 0x000fe20007fe0100 */
[----:B------:R-:W-:Y:S01]  /*2e00*/  @!P4 STG.E desc[UR8][R4.64+0x20], R53 ;  /* 0x000020350400c986 */ /* 0x000fe2000c101908 */
[----:B------:R-:W-:Y:S02]  /*2e10*/  ISETP.GE.AND P0, PT, R6, R77, PT ;  /* 0x0000004d0600720c */ /* 0x000fe40003f06270 */
[----:B------:R-:W-:Y:S01]  /*2e20*/  VIMNMX R6, PT, PT, R96, R123, !PT ;  /* 0x0000007b60067248 */ /* 0x000fe20007fe0100 */
[----:B------:R-:W-:Y:S01]  /*2e30*/  @!P5 STG.E desc[UR8][R4.64+0x24], R61 ;  /* 0x0000243d0400d986 */ /* 0x000fe2000c101908 */
[----:B------:R-:W-:Y:S01]  /*2e40*/  ISETP.GE.AND P4, PT, R114, R77, PT ;  /* 0x0000004d7200720c */ /* 0x000fe20003f86270 */
[----:B-1----:R-:W-:Y:S01]  /*2e50*/  VIADD R29, R92, 0x8 ;  /* 0x000000085c1d7836 */ /* 0x002fe20000000000 */
[----:B------:R-:W-:Y:S01]  /*2e60*/  IADD3 R21, P5, PT, R94, R101, RZ ;  /* 0x000000655e157210 */ /* 0x000fe20007fbe0ff */
[----:B------:R-:W-:Y:S01]  /*2e70*/  @!P1 STG.E desc[UR8][R4.64+0x1c], R45 ;  /* 0x00001c2d04009986 */ /* 0x000fe2000c101908 */
[----:B------:R-:W-:-:S02]  /*2e80*/  VIMNMX R114, PT, PT, R100, R123, !PT ;  /* 0x0000007b64727248 */ /* 0x000fc40007fe0100 */
[-C--:B------:R-:W-:Y:S01]  /*2e90*/  ISETP.GE.AND P1, PT, R6, R77.reuse, PT ;  /* 0x0000004d0600720c */ /* 0x080fe20003f26270 */
[----:B0-----:R-:W-:Y:S01]  /*2ea0*/  @!P3 IMAD.WIDE R6, R7, 0x4, R2 ;  /* 0x000000040706b825 */ /* 0x001fe200078e0202 */
[C---:B------:R-:W-:Y:S01]  /*2eb0*/  LEA.HI.X.SX32 R118, R101.reuse, R112, 0x1, P5 ;  /* 0x0000007065767211 */ /* 0x040fe200028f0eff */
[----:B------:R0:W-:Y:S01]  /*2ec0*/  @!P6 STG.E desc[UR8][R4.64+0x28], R69 ;  /* 0x000028450400e986 */ /* 0x0001e2000c101908 */
[----:B------:R-:W-:Y:S01]  /*2ed0*/  ISETP.GE.AND P5, PT, R114, R77, PT ;  /* 0x0000004d7200720c */ /* 0x000fe20003fa6270 */
[----:B------:R-:W-:Y:S01]  /*2ee0*/  IMAD.IADD R101, R101, 0x1, R77 ;  /* 0x0000000165657824 */ /* 0x000fe200078e024d */
[C---:B------:R-:W-:Y:S01]  /*2ef0*/  LEA R2, P6, R21.reuse, UR4, 0x2 ;  /* 0x0000000415027c11 */ /* 0x040fe2000f8c10ff */
[----:B------:R1:W-:Y:S01]  /*2f00*/  @!P3 STG.E desc[UR8][R6.64], R91 ;  /* 0x0000005b0600b986 */ /* 0x0003e2000c101908 */
[----:B------:R-:W-:Y:S02]  /*2f10*/  VIMNMX R114, PT, PT, R102, R123, !PT ;  /* 0x0000007b66727248 */ /* 0x000fe40007fe0100 */
[----:B------:R-:W-:Y:S01]  /*2f20*/  LEA.HI.X R3, R21, UR5, R118, 0x2, P6 ;  /* 0x0000000515037c11 */ /* 0x000fe2000b0f1476 */
[----:B------:R-:W-:Y:S01]  /*2f30*/  VIADD R21, R92, 0x7 ;  /* 0x000000075c157836 */ /* 0x000fe20000000000 */
[----:B------:R-:W-:-:S02]  /*2f40*/  ISETP.GE.AND P3, PT, R114, R77, PT ;  /* 0x0000004d7200720c */ /* 0x000fc40003f66270 */
[-C--:B------:R-:W-:Y:S01]  /*2f50*/  VIMNMX R116, PT, PT, R104, R123.reuse, !PT ;  /* 0x0000007b68747248 */ /* 0x080fe20007fe0100 */
[----:B------:R2:W-:Y:S01]  /*2f60*/  @!P1 STG.E desc[UR8][R2.64+0x4], R84 ;  /* 0x0000045402009986 */ /* 0x0005e2000c101908 */
[----:B0-----:R-:W-:Y:S02]  /*2f70*/  VIMNMX R4, PT, PT, R106, R123, !PT ;  /* 0x0000007b6a047248 */ /* 0x001fe40007fe0100 */
[-C--:B------:R-:W-:Y:S01]  /*2f80*/  ISETP.GE.AND P6, PT, R116, R77.reuse, PT ;  /* 0x0000004d7400720c */ /* 0x080fe20003fc6270 */
[----:B------:R0:W-:Y:S01]  /*2f90*/  @!P4 STG.E desc[UR8][R2.64+0x8], R0 ;  /* 0x000008000200c986 */ /* 0x0001e2000c101908 */
[----:B------:R-:W-:Y:S01]  /*2fa0*/  ISETP.GE.AND P1, PT, R4, R77, PT ;  /* 0x0000004d0400720c */ /* 0x000fe20003f26270 */
[----:B-1----:R-:W-:Y:S01]  /*2fb0*/  @!P2 IMAD.IADD R7, R94, 0x1, R101 ;  /* 0x000000015e07a824 */ /* 0x002fe200078e0265 */
[----:B------:R-:W1:Y:S01]  /*2fc0*/  @!P2 LDC.64 R4, c[0x0][0x390] ;  /* 0x0000e400ff04ab82 */ /* 0x000e620000000a00 */
[-C--:B------:R-:W-:Y:S01]  /*2fd0*/  VIMNMX R114, PT, PT, R108, R123.reuse, !PT ;  /* 0x0000007b6c727248 */ /* 0x080fe20007fe0100 */
[----:B------:R-:W-:Y:S01]  /*2fe0*/  @!P5 STG.E desc[UR8][R2.64+0xc], R14 ;  /* 0x00000c0e0200d986 */ /* 0x000fe2000c101908 */
[----:B------:R-:W-:-:S02]  /*2ff0*/  VIMNMX R6, PT, PT, R133, R123, !PT ;  /* 0x0000007b85067248 */ /* 0x000fc40007fe0100 */
[----:B------:R-:W-:Y:S01]  /*3000*/  VIMNMX R116, PT, PT, R110, R123, !PT ;  /* 0x0000007b6e747248 */ /* 0x000fe20007fe0100 */
[----:B------:R3:W-:Y:S01]  /*3010*/  @!P3 STG.E desc[UR8][R2.64+0x10], R22 ;  /* 0x000010160200b986 */ /* 0x0007e2000c101908 */
[-C--:B------:R-:W-:Y:S02]  /*3020*/  ISETP.GE.AND P4, PT, R114, R77.reuse, PT ;  /* 0x0000004d7200720c */ /* 0x080fe40003f86270 */
[----:B------:R-:W-:Y:S01]  /*3030*/  ISETP.GE.AND P3, PT, R6, R77, PT ;  /* 0x0000004d0600720c */ /* 0x000fe20003f66270 */
[----:B------:R-:W-:Y:S01]  /*3040*/  @!P6 STG.E desc[UR8][R2.64+0x14], R30 ;  /* 0x0000141e0200e986 */ /* 0x000fe2000c101908 */
[----:B--2---:R-:W-:Y:S02]  /*3050*/  VIMNMX R84, PT, PT, R135, R123, !PT ;  /* 0x0000007b87547248 */ /* 0x004fe40007fe0100 */
[----:B------:R-:W-:Y:S01]  /*3060*/  ISETP.GE.AND P5, PT, R116, R77, PT ;  /* 0x0000004d7400720c */ /* 0x000fe20003fa6270 */
[----:B------:R-:W-:Y:S01]  /*3070*/  @!P1 STG.E desc[UR8][R2.64+0x18], R38 ;  /* 0x0000182602009986 */ /* 0x000fe2000c101908 */
[----:B0-----:R-:W-:-:S02]  /*3080*/  VIMNMX R0, PT, PT, R94, R21, !PT ;  /* 0x000000155e007248 */ /* 0x001fc40007fe0100 */
[-C--:B------:R-:W-:Y:S02]  /*3090*/  ISETP.GE.AND P6, PT, R84, R77.reuse, PT ;  /* 0x0000004d5400720c */ /* 0x080fe40003fc6270 */
[----:B------:R-:W-:Y:S01]  /*30a0*/  ISETP.GE.AND P1, PT, R0, R77, PT ;  /* 0x0000004d0000720c */ /* 0x000fe20003f26270 */
[----:B------:R-:W-:Y:S01]  /*30b0*/  @!P4 STG.E desc[UR8][R2.64+0x1c], R46 ;  /* 0x00001c2e0200c986 */ /* 0x000fe2000c101908 */
[-C--:B------:R-:W-:Y:S02]  /*30c0*/  VIMNMX R0, PT, PT, R96, R121.reuse, !PT ;  /* 0x0000007960007248 */ /* 0x080fe40007fe0100 */
[----:B------:R-:W-:Y:S01]  /*30d0*/  VIMNMX R6, PT, PT, R98, R121, !PT ;  /* 0x0000007962067248 */ /* 0x000fe20007fe0100 */
[----:B------:R-:W-:Y:S01]  /*30e0*/  @!P3 STG.E desc[UR8][R2.64+0x24], R62 ;  /* 0x0000243e0200b986 */ /* 0x000fe2000c101908 */
[----:B------:R-:W-:Y:S01]  /*30f0*/  ISETP.GE.AND P4, PT, R0, R77, PT ;  /* 0x0000004d0000720c */ /* 0x000fe20003f86270 */
[----:B-1----:R-:W-:Y:S01]  /*3100*/  @!P2 IMAD.WIDE R4, R7, 0x4, R4 ;  /* 0x000000040704a825 */ /* 0x002fe200078e0204 */
[----:B---3--:R-:W-:Y:S01]  /*3110*/  IADD3 R22, P3, PT, R94, R101, RZ ;  /* 0x000000655e167210 */ /* 0x008fe20007f7e0ff */
[----:B------:R-:W-:Y:S01]  /*3120*/  @!P5 STG.E desc[UR8][R2.64+0x20], R54 ;  /* 0x000020360200d986 */ /* 0x000fe2000c101908 */
[----:B------:R-:W-:-:S02]  /*3130*/  VIMNMX R0, PT, PT, R100, R121, !PT ;  /* 0x0000007964007248 */ /* 0x000fc40007fe0100 */
[-C--:B------:R-:W-:Y:S01]  /*3140*/  ISETP.GE.AND P5, PT, R6, R77.reuse, PT ;  /* 0x0000004d0600720c */ /* 0x080fe20003fa6270 */
[----:B------:R-:W-:Y:S01]  /*3150*/  @!P6 STG.E desc[UR8][R2.64+0x28], R70 ;  /* 0x000028460200e986 */ /* 0x000fe2000c101908 */
[C---:B------:R-:W-:Y:S01]  /*3160*/  LEA.HI.X.SX32 R7, R101.reuse, R112, 0x1, P3 ;  /* 0x0000007065077211 */ /* 0x040fe200018f0eff */
[----:B------:R-:W-:Y:S01]  /*3170*/  IMAD.IADD R101, R101, 0x1, R77 ;  /* 0x0000000165657824 */ /* 0x000fe200078e024d */
[----:B------:R-:W-:Y:S01]  /*3180*/  LEA R6, P3, R22, UR4, 0x2 ;  /* 0x0000000416067c11 */ /* 0x000fe2000f8610ff */
[----:B------:R0:W-:Y:S01]  /*3190*/  @!P2 STG.E desc[UR8][R4.64], R90 ;  /* 0x0000005a0400a986 */ /* 0x0001e2000c101908 */
[----:B------:R-:W-:Y:S02]  /*31a0*/  ISETP.GE.AND P6, PT, R0, R77, PT ;  /* 0x0000004d0000720c */ /* 0x000fe40003fc6270 */
[----:B------:R-:W-:Y:S02]  /*31b0*/  VIMNMX R0, PT, PT, R102, R121, !PT ;  /* 0x0000007966007248 */ /* 0x000fe40007fe0100 */
[----:B------:R-:W-:-:S02]  /*31c0*/  LEA.HI.X R7, R22, UR5, R7, 0x2, P3 ;  /* 0x0000000516077c11 */ /* 0x000fc400098f1407 */
[----:B------:R-:W-:Y:S02]  /*31d0*/  ISETP.GE.AND P2, PT, R0, R77, PT ;  /* 0x0000004d0000720c */ /* 0x000fe40003f46270 */
[-C--:B------:R-:W-:Y:S01]  /*31e0*/  VIMNMX R0, PT, PT, R106, R121.reuse, !PT ;  /* 0x000000796a007248 */ /* 0x080fe20007fe0100 */
[----:B------:R-:W-:Y:S01]  /*31f0*/  @!P4 STG.E desc[UR8][R6.64+0x4], R83 ;  /* 0x000004530600c986 */ /* 0x000fe2000c101908 */
[-C--:B------:R-:W-:Y:S01]  /*3200*/  VIMNMX R14, PT, PT, R104, R121.reuse, !PT ;  /* 0x00000079680e7248 */ /* 0x080fe20007fe0100 */
[----:B0-----:R-:W-:Y:S01]  /*3210*/  @!P0 IMAD.IADD R5, R94, 0x1, R101 ;  /* 0x000000015e058824 */ /* 0x001fe200078e0265 */
[----:B------:R-:W-:Y:S01]  /*3220*/  VIMNMX R2, PT, PT, R108, R121, !PT ;  /* 0x000000796c027248 */ /* 0x000fe20007fe0100 */
[----:B------:R-:W-:Y:S01]  /*3230*/  @!P5 STG.E desc[UR8][R6.64+0x8], R8 ;  /* 0x000008080600d986 */ /* 0x000fe2000c101908 */
[-C--:B------:R-:W-:Y:S02]  /*3240*/  ISETP.GE.AND P4, PT, R0, R77.reuse, PT ;  /* 0x0000004d0000720c */ /* 0x080fe40003f86270 */
[----:B------:R-:W-:Y:S01]  /*3250*/  ISETP.GE.AND P3, PT, R14, R77, PT ;  /* 0x0000004d0e00720c */ /* 0x000fe20003f66270 */
[----:B------:R0:W-:Y:S01]  /*3260*/  @!P6 STG.E desc[UR8][R6.64+0xc], R15 ;  /* 0x00000c0f0600e986 */ /* 0x0001e2000c101908 */
[----:B------:R-:W-:-:S02]  /*3270*/  VIMNMX R0, PT, PT, R110, R121, !PT ;  /* 0x000000796e007248 */ /* 0x000fc40007fe0100 */
[-C--:B------:R-:W-:Y:S01]  /*3280*/  ISETP.GE.AND P5, PT, R2, R77.reuse, PT ;  /* 0x0000004d0200720c */ /* 0x080fe20003fa6270 */
[----:B------:R-:W-:Y:S01]  /*3290*/  @!P2 STG.E desc[UR8][R6.64+0x10], R23 ;  /* 0x000010170600a986 */ /* 0x000fe2000c101908 */
[----:B------:R-:W1:Y:S01]  /*32a0*/  @!P0 LDC.64 R2, c[0x0][0x390] ;  /* 0x0000e400ff028b82 */ /* 0x000e620000000a00 */
[----:B------:R-:W-:Y:S02]  /*32b0*/  ISETP.GE.AND P6, PT, R0, R77, PT ;  /* 0x0000004d0000720c */ /* 0x000fe40003fc6270 */
[-C--:B------:R-:W-:Y:S02]  /*32c0*/  VIMNMX R0, PT, PT, R133, R121.reuse, !PT ;  /* 0x0000007985007248 */ /* 0x080fe40007fe0100 */
[----:B------:R-:W-:Y:S01]  /*32d0*/  VIMNMX R4, PT, PT, R135, R121, !PT ;  /* 0x0000007987047248 */ /* 0x000fe20007fe0100 */
[----:B------:R-:W-:Y:S01]  /*32e0*/  @!P4 STG.E desc[UR8][R6.64+0x18], R39 ;  /* 0x000018270600c986 */ /* 0x000fe2000c101908 */
[----:B------:R-:W-:Y:S01]  /*32f0*/  ISETP.GE.AND P2, PT, R0, R77, PT ;  /* 0x0000004d0000720c */ /* 0x000fe20003f46270 */
[----:B0-----:R-:W-:Y:S01]  /*3300*/  VIADD R15, R92, 0x9 ;  /* 0x000000095c0f7836 */ /* 0x001fe20000000000 */
[----:B------:R-:W-:Y:S01]  /*3310*/  VIMNMX R0, PT, PT, R94, R29, !PT ;  /* 0x0000001d5e007248 */ /* 0x000fe20007fe0100 */
[----:B------:R-:W-:Y:S01]  /*3320*/  @!P3 STG.E desc[UR8][R6.64+0x14], R31 ;  /* 0x0000141f0600b986 */ /* 0x000fe2000c101908 */
[----:B------:R-:W-:-:S02]  /*3330*/  ISETP.GE.AND P3, PT, R4, R77, PT ;  /* 0x0000004d0400720c */ /* 0x000fc40003f66270 */
[----:B------:R-:W-:Y:S01]  /*3340*/  ISETP.GE.AND P4, PT, R0, R77, PT ;  /* 0x0000004d0000720c */ /* 0x000fe20003f86270 */
[----:B------:R-:W-:Y:S01]  /*3350*/  @!P5 STG.E desc[UR8][R6.64+0x1c], R47 ;  /* 0x00001c2f0600d986 */ /* 0x000fe2000c101908 */
[-C--:B------:R-:W-:Y:S02]  /*3360*/  VIMNMX R0, PT, PT, R96, R93.reuse, !PT ;  /* 0x0000005d60007248 */ /* 0x080fe40007fe0100 */
[----:B------:R-:W-:Y:S01]  /*3370*/  VIMNMX R4, PT, PT, R98, R93, !PT ;  /* 0x0000005d62047248 */ /* 0x000fe20007fe0100 */
[----:B------:R-:W-:Y:S01]  /*3380*/  @!P6 STG.E desc[UR8][R6.64+0x20], R55 ;  /* 0x000020370600e986 */ /* 0x000fe2000c101908 */
[----:B------:R-:W-:Y:S02]  /*3390*/  ISETP.GE.AND P5, PT, R0, R77, PT ;  /* 0x0000004d0000720c */ /* 0x000fe40003fa6270 */
[----:B------:R-:W-:Y:S01]  /*33a0*/  VIMNMX R0, PT, PT, R100, R93, !PT ;  /* 0x0000005d64007248 */ /* 0x000fe20007fe0100 */
[----:B------:R-:W-:Y:S01]  /*33b0*/  @!P2 STG.E desc[UR8][R6.64+0x24], R63 ;  /* 0x0000243f0600a986 */ /* 0x000fe2000c101908 */
[----:B------:R-:W-:-:S02]  /*33c0*/  IADD3 R14, P2, PT, R94, R101, RZ ;  /* 0x000000655e0e7210 */ /* 0x000fc40007f5e0ff */
[-C--:B------:R-:W-:Y:S01]  /*33d0*/  ISETP.GE.AND P6, PT, R4, R77.reuse, PT ;  /* 0x0000004d0400720c */ /* 0x080fe20003fc6270 */
[----:B-1----:R-:W-:Y:S01]  /*33e0*/  @!P0 IMAD.WIDE R4, R5, 0x4, R2 ;  /* 0x0000000405048825 */ /* 0x002fe200078e0202 */
[----:B------:R0:W-:Y:S01]  /*33f0*/  @!P3 STG.E desc[UR8][R6.64+0x28], R71 ;  /* 0x000028470600b986 */ /* 0x0001e2000c101908 */
[C---:B------:R-:W-:Y:S02]  /*3400*/  LEA.HI.X.SX32 R3, R101.reuse, R112, 0x1, P2 ;  /* 0x0000007065037211 */ /* 0x040fe400010f0eff */
[----:B------:R-:W-:Y:S01]  /*3410*/  LEA R2, P3, R14, UR4, 0x2 ;  /* 0x000000040e027c11 */ /* 0x000fe2000f8610ff */
[----:B------:R1:W-:Y:S01]  /*3420*/  @!P0 STG.E desc[UR8][R4.64], R89 ;  /* 0x0000005904008986 */ /* 0x0003e2000c101908 */
[----:B------:R-:W-:Y:S01]  /*3430*/  ISETP.GE.AND P2, PT, R0, R77, PT ;  /* 0x0000004d0000720c */ /* 0x000fe20003f46270 */
[----:B------:R-:W-:Y:S01]  /*3440*/  IMAD.IADD R101, R101, 0x1, R77 ;  /* 0x0000000165657824 */ /* 0x000fe200078e024d */
[----:B------:R-:W-:Y:S02]  /*3450*/  VIMNMX R0, PT, PT, R102, R93, !PT ;  /* 0x0000005d66007248 */ /* 0x000fe40007fe0100 */
[----:B------:R-:W-:-:S02]  /*3460*/  LEA.HI.X R3, R14, UR5, R3, 0x2, P3 ;  /* 0x000000050e037c11 */ /* 0x000fc400098f1403 */
[----:B------:R-:W-:Y:S01]  /*3470*/  ISETP.GE.AND P3, PT, R0, R77, PT ;  /* 0x0000004d0000720c */ /* 0x000fe20003f66270 */
[----:B0-----:R-:W-:Y:S01]  /*3480*/  @!P1 IMAD.IADD R7, R94, 0x1, R101 ;  /* 0x000000015e079824 */ /* 0x001fe200078e0265 */
[-C--:B------:R-:W-:Y:S01]  /*3490*/  VIMNMX R0, PT, PT, R106, R93.reuse, !PT ;  /* 0x0000005d6a007248 */ /* 0x080fe20007fe0100 */
[----:B------:R-:W-:Y:S01]  /*34a0*/  @!P5 STG.E desc[UR8][R2.64+0x4], R82 ;  /* 0x000004520200d986 */ /* 0x000fe2000c101908 */
[----:B------:R-:W-:Y:S01]  /*34b0*/  VIMNMX R8, PT, PT, R104, R93, !PT ;  /* 0x0000005d68087248 */ /* 0x000fe20007fe0100 */
[----:B-1----:R-:W0:Y:S01]  /*34c0*/  @!P1 LDC.64 R4, c[0x0][0x390] ;  /* 0x0000e400ff049b82 */ /* 0x002e220000000a00 */
[-C--:B------:R-:W-:Y:S01]  /*34d0*/  ISETP.GE.AND P5, PT, R0, R77.reuse, PT ;  /* 0x0000004d0000720c */ /* 0x080fe20003fa6270 */
[----:B------:R-:W-:Y:S01]  /*34e0*/  @!P2 STG.E desc[UR8][R2.64+0xc], R16 ;  /* 0x00000c100200a986 */ /* 0x000fe2000c101908 */
[----:B------:R-:W-:Y:S02]  /*34f0*/  ISETP.GE.AND P0, PT, R8, R77, PT ;  /* 0x0000004d0800720c */ /* 0x000fe40003f06270 */
[-C--:B------:R-:W-:Y:S01]  /*3500*/  VIMNMX R0, PT, PT, R110, R93.reuse, !PT ;  /* 0x0000005d6e007248 */ /* 0x080fe20007fe0100 */
[----:B------:R1:W-:Y:S01]  /*3510*/  @!P6 STG.E desc[UR8][R2.64+0x8], R9 ;  /* 0x000008090200e986 */ /* 0x0003e2000c101908 */
[----:B------:R-:W-:-:S02]  /*3520*/  VIMNMX R6, PT, PT, R108, R93, !PT ;  /* 0x0000005d6c067248 */ /* 0x000fc40007fe0100 */
[----:B------:R-:W-:Y:S01]  /*3530*/  ISETP.GE.AND P2, PT, R0, R77, PT ;  /* 0x0000004d0000720c */ /* 0x000fe20003f46270 */
[----:B------:R-:W-:Y:S01]  /*3540*/  @!P3 STG.E desc[UR8][R2.64+0x10], R24 ;  /* 0x000010180200b986 */ /* 0x000fe2000c101908 */
[----:B------:R-:W-:Y:S02]  /*3550*/  VIMNMX R0, PT, PT, R133, R93, !PT ;  /* 0x0000005d85007248 */ /* 0x000fe40007fe0100 */
[-C--:B------:R-:W-:Y:S01]  /*3560*/  ISETP.GE.AND P6, PT, R6, R77.reuse, PT ;  /* 0x0000004d0600720c */ /* 0x080fe20003fc6270 */
[----:B------:R-:W-:Y:S01]  /*3570*/  @!P5 STG.E desc[UR8][R2.64+0x18], R40 ;  /* 0x000018280200d986 */ /* 0x000fe2000c101908 */
[----:B------:R-:W-:Y:S02]  /*3580*/  ISETP.GE.AND P3, PT, R0, R77, PT ;  /* 0x0000004d0000720c */ /* 0x000fe40003f66270 */
[----:B------:R-:W-:Y:S01]  /*3590*/  VIMNMX R6, PT, PT, R135, R93, !PT ;  /* 0x0000005d87067248 */ /* 0x000fe20007fe0100 */
[----:B------:R-:W-:Y:S01]  /*35a0*/  @!P0 STG.E desc[UR8][R2.64+0x14], R32 ;  /* 0x0000142002008986 */ /* 0x000fe2000c101908 */
[----:B------:R-:W-:-:S02]  /*35b0*/  VIMNMX R0, PT, PT, R94, R15, !PT ;  /* 0x0000000f5e007248 */ /* 0x000fc40007fe0100 */
[-C--:B------:R-:W-:Y:S01]  /*35c0*/  ISETP.GE.AND P0, PT, R6, R77.reuse, PT ;  /* 0x0000004d0600720c */ /* 0x080fe20003f06270 */
[----:B------:R-:W-:Y:S01]  /*35d0*/  @!P2 STG.E desc[UR8][R2.64+0x20], R56 ;  /* 0x000020380200a986 */ /* 0x000fe2000c101908 */
[----:B------:R-:W-:Y:S01]  /*35e0*/  ISETP.GE.AND P5, PT, R0, R77, PT ;  /* 0x0000004d0000720c */ /* 0x000fe20003fa6270 */
[----:B0-----:R-:W-:Y:S01]  /*35f0*/  @!P1 IMAD.WIDE R4, R7, 0x4, R4 ;  /* 0x0000000407049825 */ /* 0x001fe200078e0204 */
[-C--:B------:R-:W-:Y:S01]  /*3600*/  VIMNMX R0, PT, PT, R96, R21.reuse, !PT ;  /* 0x0000001560007248 */ /* 0x080fe20007fe0100 */
[----:B------:R-:W-:Y:S01]  /*3610*/  @!P6 STG.E desc[UR8][R2.64+0x1c], R48 ;  /* 0x00001c300200e986 */ /* 0x000fe2000c101908 */
[----:B------:R-:W-:Y:S02]  /*3620*/  VIMNMX R6, PT, PT, R98, R21, !PT ;  /* 0x0000001562067248 */ /* 0x000fe40007fe0100 */
[----:B------:R-:W-:Y:S01]  /*3630*/  ISETP.GE.AND P6, PT, R0, R77, PT ;  /* 0x0000004d0000720c */ /* 0x000fe20003fc6270 */
[----:B------:R-:W-:Y:S01]  /*3640*/  @!P3 STG.E desc[UR8][R2.64+0x24], R64 ;  /* 0x000024400200b986 */ /* 0x000fe2000c101908 */
[----:B-1----:R-:W-:-:S02]  /*3650*/  IADD3 R9, P3, PT, R94, R101, RZ ;  /* 0x000000655e097210 */ /* 0x002fc40007f7e0ff */
[----:B------:R-:W-:Y:S01]  /*3660*/  VIMNMX R0, PT, PT, R100, R21, !PT ;  /* 0x0000001564007248 */ /* 0x000fe20007fe0100 */
[----:B------:R0:W-:Y:S01]  /*3670*/  @!P0 STG.E desc[UR8][R2.64+0x28], R72 ;  /* 0x0000284802008986 */ /* 0x0001e2000c101908 */
[-C--:B------:R-:W-:Y:S02]  /*3680*/  ISETP.GE.AND P2, PT, R6, R77.reuse, PT ;  /* 0x0000004d0600720c */ /* 0x080fe40003f46270 */
[----:B------:R-:W-:Y:S01]  /*3690*/  LEA.HI.X.SX32 R14, R101, R112, 0x1, P3 ;  /* 0x00000070650e7211 */ /* 0x000fe200018f0eff */
[----:B------:R1:W-:Y:S01]  /*36a0*/  @!P1 STG.E desc[UR8][R4.64], R88 ;  /* 0x0000005804009986 */ /* 0x0003e2000c101908 */
[----:B------:R-:W-:Y:S01]  /*36b0*/  LEA R6, P3, R9, UR4, 0x2 ;  /* 0x0000000409067c11 */ /* 0x000fe2000f8610ff */
[----:B------:R-:W-:Y:S01]  /*36c0*/  IMAD.IADD R101, R101, 0x1, R77 ;  /* 0x0000000165657824 */ /* 0x000fe200078e024d */
[----:B------:R-:W-:Y:S02]  /*36d0*/  ISETP.GE.AND P0, PT, R0, R77, PT ;  /* 0x0000004d0000720c */ /* 0x000fe40003f06270 */
[----:B------:R-:W-:-:S02]  /*36e0*/  VIMNMX R0, PT, PT, R102, R21, !PT ;  /* 0x0000001566007248 */ /* 0x000fc40007fe0100 */
[----:B------:R-:W-:Y:S01]  /*36f0*/  LEA.HI.X R7, R9, UR5, R14, 0x2, P3 ;  /* 0x0000000509077c11 */ /* 0x000fe200098f140e */
[----:B------:R-:W-:Y:S01]  /*3700*/  VIADD R9, R92, 0xa ;  /* 0x0000000a5c097836 */ /* 0x000fe20000000000 */
[----:B------:R-:W-:Y:S02]  /*3710*/  ISETP.GE.AND P1, PT, R0, R77, PT ;  /* 0x0000004d0000720c */ /* 0x000fe40003f26270 */
[-C--:B------:R-:W-:Y:S01]  /*3720*/  VIMNMX R0, PT, PT, R106, R21.reuse, !PT ;  /* 0x000000156a007248 */ /* 0x080fe20007fe0100 */
[----:B------:R-:W-:Y:S01]  /*3730*/  @!P6 STG.E desc[UR8][R6.64+0x4], R81 ;  /* 0x000004510600e986 */ /* 0x000fe2000c101908 */
[-C--:B0-----:R-:W-:Y:S01]  /*3740*/  VIMNMX R2, PT, PT, R108, R21.reuse, !PT ;  /* 0x000000156c027248 */ /* 0x081fe20007fe0100 */
[----:B-1----:R-:W-:Y:S01]  /*3750*/  @!P4 IMAD.IADD R5, R94, 0x1, R101 ;  /* 0x000000015e05c824 */ /* 0x002fe200078e0265 */
[----:B------:R-:W-:Y:S01]  /*3760*/  VIMNMX R8, PT, PT, R104, R21, !PT ;  /* 0x0000001568087248 */ /* 0x000fe20007fe0100 */
[----:B------:R0:W-:Y:S01]  /*3770*/  @!P2 STG.E desc[UR8][R6.64+0x8], R10 ;  /* 0x0000080a0600a986 */ /* 0x0001e2000c101908 */
[----:B------:R-:W-:-:S02]  /*3780*/  ISETP.GE.AND P6, PT, R0, R77, PT ;  /* 0x0000004d0000720c */ /* 0x000fc40003fc6270 */
[----:B------:R-:W-:Y:S01]  /*3790*/  VIMNMX R0, PT, PT, R110, R21, !PT ;  /* 0x000000156e007248 */ /* 0x000fe20007fe0100 */
[----:B------:R-:W-:Y:S01]  /*37a0*/  @!P0 STG.E desc[UR8][R6.64+0xc], R17 ;  /* 0x00000c1106008986 */ /* 0x000fe2000c101908 */
[-C--:B------:R-:W-:Y:S02]  /*37b0*/  ISETP.GE.AND P3, PT, R8, R77.reuse, PT ;  /* 0x0000004d0800720c */ /* 0x080fe40003f66270 */
[-C--:B------:R-:W-:Y:S01]  /*37c0*/  ISETP.GE.AND P2, PT, R2, R77.reuse, PT ;  /* 0x0000004d0200720c */ /* 0x080fe20003f46270 */
[----:B------:R-:W-:Y:S01]  /*37d0*/  @!P1 STG.E desc[UR8][R6.64+0x10], R25 ;  /* 0x0000101906009986 */ /* 0x000fe2000c101908 */
[----:B------:R-:W1:Y:S01]  /*37e0*/  @!P4 LDC.64 R2, c[0x0][0x390] ;  /* 0x0000e400ff02cb82 */ /* 0x000e620000000a00 */
[----:B------:R-:W-:Y:S02]  /*37f0*/  ISETP.GE.AND P0, PT, R0, R77, PT ;  /* 0x0000004d0000720c */ /* 0x000fe40003f06270 */
[-C--:B------:R-:W-:Y:S02]  /*3800*/  VIMNMX R0, PT, PT, R133, R21.reuse, !PT ;  /* 0x0000001585007248 */ /* 0x080fe40007fe0100 */
[----:B------:R-:W-:Y:S01]  /*3810*/  VIMNMX R4, PT, PT, R135, R21, !PT ;  /* 0x0000001587047248 */ /* 0x000fe20007fe0100 */
[----:B------:R-:W-:Y:S01]  /*3820*/  @!P6 STG.E desc[UR8][R6.64+0x18], R41 ;  /* 0x000018290600e986 */ /* 0x000fe2000c101908 */
[----:B------:R-:W-:-:S02]  /*3830*/  ISETP.GE.AND P1, PT, R0, R77, PT ;  /* 0x0000004d0000720c */ /* 0x000fc40003f26270 */
[----:B------:R-:W-:Y:S01]  /*3840*/  VIMNMX R0, PT, PT, R94, R9, !PT ;  /* 0x000000095e007248 */ /* 0x000fe20007fe0100 */
[----:B------:R-:W-:Y:S01]  /*3850*/  @!P3 STG.E desc[UR8][R6.64+0x14], R33 ;  /* 0x000014210600b986 */ /* 0x000fe2000c101908 */
[-C--:B------:R-:W-:Y:S02]  /*3860*/  ISETP.GE.AND P3, PT, R4, R77.reuse, PT ;  /* 0x0000004d0400720c */ /* 0x080fe40003f66270 */
[----:B------:R-:W-:Y:S01]  /*3870*/  ISETP.GE.AND P6, PT, R0, R77, PT ;  /* 0x0000004d0000720c */ /* 0x000fe20003fc6270 */
[----:B------:R-:W-:Y:S01]  /*3880*/  @!P2 STG.E desc[UR8][R6.64+0x1c], R49 ;  /* 0x00001c310600a986 */ /* 0x000fe2000c101908 */
[-C--:B------:R-:W-:Y:S02]  /*3890*/  VIMNMX R0, PT, PT, R96, R29.reuse, !PT ;  /* 0x0000001d60007248 */ /* 0x080fe40007fe0100 */
[----:B------:R-:W-:Y:S01]  /*38a0*/  VIMNMX R4, PT, PT, R98, R29, !PT ;  /* 0x0000001d62047248 */ /* 0x000fe20007fe0100 */
[----:B------:R-:W-:Y:S01]  /*38b0*/  @!P0 STG.E desc[UR8][R6.64+0x20], R57 ;  /* 0x0000203906008986 */ /* 0x000fe2000c101908 */
[----:B------:R-:W-:-:S02]  /*38c0*/  ISETP.GE.AND P2, PT, R0, R77, PT ;  /* 0x0000004d0000720c */ /* 0x000fc40003f46270 */
[----:B------:R-:W-:Y:S01]  /*38d0*/  VIMNMX R0, PT, PT, R100, R29, !PT ;  /* 0x0000001d64007248 */ /* 0x000fe20007fe0100 */
[----:B------:R-:W-:Y:S01]  /*38e0*/  @!P1 STG.E desc[UR8][R6.64+0x24], R65 ;  /* 0x0000244106009986 */ /* 0x000fe2000c101908 */
[----:B0-----:R-:W-:Y:S01]  /*38f0*/  IADD3 R10, P1, PT, R94, R101, RZ ;  /* 0x000000655e0a7210 */ /* 0x001fe20007f3e0ff */
[----:B-1----:R-:W-:Y:S01]  /*3900*/  @!P4 IMAD.WIDE R2, R5, 0x4, R2 ;  /* 0x000000040502c825 */ /* 0x002fe200078e0202 */
[-C--:B------:R-:W-:Y:S01]  /*3910*/  ISETP.GE.AND P0, PT, R4, R77.reuse, PT ;  /* 0x0000004d0400720c */ /* 0x080fe20003f06270 */
[----:B------:R0:W-:Y:S01]  /*3920*/  @!P3 STG.E desc[UR8][R6.64+0x28], R73 ;  /* 0x000028490600b986 */ /* 0x0001e2000c101908 */
[C---:B------:R-:W-:Y:S01]  /*3930*/  LEA.HI.X.SX32 R5, R101.reuse, R112, 0x1, P1 ;  /* 0x0000007065057211 */ /* 0x040fe200008f0eff */
[----:B------:R-:W-:Y:S01]  /*3940*/  IMAD.IADD R101, R101, 0x1, R77 ;  /* 0x0000000165657824 */ /* 0x000fe200078e024d */
[----:B------:R-:W-:Y:S01]  /*3950*/  ISETP.GE.AND P1, PT, R0, R77, PT ;  /* 0x0000004d0000720c */ /* 0x000fe20003f26270 */
[----:B------:R1:W-:Y:S01]  /*3960*/  @!P4 STG.E desc[UR8][R2.64], R87 ;  /* 0x000000570200c986 */ /* 0x0003e2000c101908 */
[----:B------:R-:W-:-:S02]  /*3970*/  LEA R4, P3, R10, UR4, 0x2 ;  /* 0x000000040a047c11 */ /* 0x000fc4000f8610ff */
[----:B------:R-:W-:Y:S02]  /*3980*/  VIMNMX R0, PT, PT, R102, R29, !PT ;  /* 0x0000001d66007248 */ /* 0x000fe40007fe0100 */
[----:B------:R-:W-:Y:S02]  /*3990*/  LEA.HI.X R5, R10, UR5, R5, 0x2, P3 ;  /* 0x000000050a057c11 */ /* 0x000fe400098f1405 */
[----:B------:R-:W-:Y:S02]  /*39a0*/  ISETP.GE.AND P4, PT, R0, R77, PT ;  /* 0x0000004d0000720c */ /* 0x000fe40003f86270 */
[-C--:B------:R-:W-:Y:S01]  /*39b0*/  VIMNMX R8, PT, PT, R104, R29.reuse, !PT ;  /* 0x0000001d68087248 */ /* 0x080fe20007fe0100 */
[----:B------:R-:W-:Y:S01]  /*39c0*/  @!P0 STG.E desc[UR8][R4.64+0x8], R11 ;  /* 0x0000080b04008986 */ /* 0x000fe2000c101908 */
[----:B0-----:R-:W-:Y:S01]  /*39d0*/  VIMNMX R6, PT, PT, R108, R29, !PT ;  /* 0x0000001d6c067248 */ /* 0x001fe20007fe0100 */
[----:B-1----:R-:W-:Y:S01]  /*39e0*/  @!P5 IMAD.IADD R3, R94, 0x1, R101 ;  /* 0x000000015e03d824 */ /* 0x002fe200078e0265 */
[----:B------:R-:W-:Y:S01]  /*39f0*/  ISETP.GE.AND P3, PT, R8, R77, PT ;  /* 0x0000004d0800720c */ /* 0x000fe20003f66270 */
[----:B------:R-:W-:Y:S01]  /*3a00*/  @!P2 STG.E desc[UR8][R4.64+0x4], R80 ;  /* 0x000004500400a986 */ /* 0x000fe2000c101908 */
[----:B------:R-:W-:-:S02]  /*3a10*/  VIMNMX R0, PT, PT, R106, R29, !PT ;  /* 0x0000001d6a007248 */ /* 0x000fc40007fe0100 */
[-C--:B------:R-:W-:Y:S01]  /*3a20*/  ISETP.GE.AND P0, PT, R6, R77.reuse, PT ;  /* 0x0000004d0600720c */ /* 0x080fe20003f06270 */
[----:B------:R-:W-:Y:S01]  /*3a30*/  @!P1 STG.E desc[UR8][R4.64+0xc], R18 ;  /* 0x00000c1204009986 */ /* 0x000fe2000c101908 */
[----:B------:R-:W0:Y:S01]  /*3a40*/  @!P5 LDC.64 R6, c[0x0][0x390] ;  /* 0x0000e400ff06db82 */ /* 0x000e220000000a00 */
[----:B------:R-:W-:Y:S02]  /*3a50*/  ISETP.GE.AND P2, PT, R0, R77, PT ;  /* 0x0000004d0000720c */ /* 0x000fe40003f46270 */
[-C--:B------:R-:W-:Y:S01]  /*3a60*/  VIMNMX R0, PT, PT, R110, R29.reuse, !PT ;  /* 0x0000001d6e007248 */ /* 0x080fe20007fe0100 */
[----:B------:R-:W-:Y:S01]  /*3a70*/  @!P4 STG.E desc[UR8][R4.64+0x10], R26 ;  /* 0x0000101a0400c986 */ /* 0x000fe2000c101908 */
[----:B------:R-:W-:Y:S02]  /*3a80*/  VIMNMX R2, PT, PT, R133, R29, !PT ;  /* 0x0000001d85027248 */ /* 0x000fe40007fe0100 */
[-C--:B------:R-:W-:Y:S01]  /*3a90*/  ISETP.GE.AND P1, PT, R0, R77.reuse, PT ;  /* 0x0000004d0000720c */ /* 0x080fe20003f26270 */
[----:B------:R-:W-:Y:S01]  /*3aa0*/  @!P3 STG.E desc[UR8][R4.64+0x14], R34 ;  /* 0x000014220400b986 */ /* 0x000fe2000c101908 */
[----:B------:R-:W-:-:S02]  /*3ab0*/  ISETP.GE.AND P4, PT, R2, R77, PT ;  /* 0x0000004d0200720c */ /* 0x000fc40003f86270 */
[----:B------:R-:W-:Y:S01]  /*3ac0*/  VIMNMX R0, PT, PT, R135, R29, !PT ;  /* 0x0000001d87007248 */ /* 0x000fe20007fe0100 */
[----:B------:R-:W-:Y:S01]  /*3ad0*/  @!P0 STG.E desc[UR8][R4.64+0x1c], R50 ;  /* 0x00001c3204008986 */ /* 0x000fe2000c101908 */
[----:B------:R-:W-:Y:S02]  /*3ae0*/  VIMNMX R2, PT, PT, R96, R15, !PT ;  /* 0x0000000f60027248 */ /* 0x000fe40007fe0100 */
[----:B------:R-:W-:Y:S01]  /*3af0*/  ISETP.GE.AND P3, PT, R0, R77, PT ;  /* 0x0000004d0000720c */ /* 0x000fe20003f66270 */
[----:B------:R-:W-:Y:S01]  /*3b00*/  @!P2 STG.E desc[UR8][R4.64+0x18], R42 ;  /* 0x0000182a0400a986 */ /* 0x000fe2000c101908 */
[----:B------:R-:W-:Y:S02]  /*3b10*/  VIMNMX R0, PT, PT, R98, R15, !PT ;  /* 0x0000000f62007248 */ /* 0x000fe40007fe0100 */
[----:B------:R-:W-:Y:S01]  /*3b20*/  ISETP.GE.AND P2, PT, R2, R77, PT ;  /* 0x0000004d0200720c */ /* 0x000fe20003f46270 */
[----:B------:R-:W-:Y:S01]  /*3b30*/  @!P1 STG.E desc[UR8][R4.64+0x20], R58 ;  /* 0x0000203a04009986 */ /* 0x000fe2000c101908 */
[----:B------:R-:W-:-:S02]  /*3b40*/  VIMNMX R2, PT, PT, R100, R15, !PT ;  /* 0x0000000f64027248 */ /* 0x000fc40007fe0100 */
[----:B------:R-:W-:Y:S01]  /*3b50*/  ISETP.GE.AND P0, PT, R0, R77, PT ;  /* 0x0000004d0000720c */ /* 0x000fe20003f06270 */
[----:B------:R-:W-:Y:S01]  /*3b60*/  @!P4 STG.E desc[UR8][R4.64+0x24], R66 ;  /* 0x000024420400c986 */ /* 0x000fe2000c101908 */
[----:B------:R-:W-:Y:S02]  /*3b70*/  IADD3 R10, P4, PT, R94, R101, RZ ;  /* 0x000000655e0a7210 */ /* 0x000fe40007f9e0ff */
[----:B------:R-:W-:Y:S01]  /*3b80*/  VIMNMX R0, PT, PT, R102, R15, !PT ;  /* 0x0000000f66007248 */ /* 0x000fe20007fe0100 */
[----:B------:R-:W-:Y:S01]  /*3b90*/  @!P3 STG.E desc[UR8][R4.64+0x28], R74 ;  /* 0x0000284a0400b986 */ /* 0x000fe2000c101908 */
[-C--:B------:R-:W-:Y:S01]  /*3ba0*/  ISETP.GE.AND P1, PT, R2, R77.reuse, PT ;  /* 0x0000004d0200720c */ /* 0x080fe20003f26270 */
[----:B0-----:R-:W-:Y:S01]  /*3bb0*/  @!P5 IMAD.WIDE R2, R3, 0x4, R6 ;  /* 0x000000040302d825 */ /* 0x001fe200078e0206 */
[C---:B------:R-:W-:Y:S02]  /*3bc0*/  LEA.HI.X.SX32 R7, R101.reuse, R112, 0x1, P4 ;  /* 0x0000007065077211 */ /* 0x040fe400020f0eff */
[----:B------:R-:W-:Y:S01]  /*3bd0*/  LEA R6, P4, R10, UR4, 0x2 ;  /* 0x000000040a067c11 */ /* 0x000fe2000f8810ff */
[----:B------:R-:W-:Y:S01]  /*3be0*/  IMAD.IADD R101, R101, 0x1, R77 ;  /* 0x0000000165657824 */ /* 0x000fe200078e024d */
[----:B------:R-:W-:Y:S01]  /*3bf0*/  ISETP.GE.AND P3, PT, R0, R77, PT ;  /* 0x0000004d0000720c */ /* 0x000fe20003f66270 */
[----:B------:R0:W-:Y:S01]  /*3c00*/  @!P5 STG.E desc[UR8][R2.64], R86 ;  /* 0x000000560200d986 */ /* 0x0001e2000c101908 */
[----:B------:R-:W-:-:S02]  /*3c10*/  VIMNMX R0, PT, PT, R104, R15, !PT ;  /* 0x0000000f68007248 */ /* 0x000fc40007fe0100 */
[----:B------:R-:W-:Y:S02]  /*3c20*/  LEA.HI.X R7, R10, UR5, R7, 0x2, P4 ;  /* 0x000000050a077c11 */ /* 0x000fe4000a0f1407 */
[----:B------:R-:W-:Y:S02]  /*3c30*/  ISETP.GE.AND P4, PT, R0, R77, PT ;  /* 0x0000004d0000720c */ /* 0x000fe40003f86270 */
[-C--:B------:R-:W-:Y:S01]  /*3c40*/  VIMNMX R0, PT, PT, R108, R15.reuse, !PT ;  /* 0x0000000f6c007248 */ /* 0x080fe20007fe0100 */
[----:B------:R1:W-:Y:S01]  /*3c50*/  @!P2 STG.E desc[UR8][R6.64+0x4], R79 ;  /* 0x0000044f0600a986 */ /* 0x0003e2000c101908 */
[----:B------:R-:W-:Y:S02]  /*3c60*/  VIMNMX R8, PT, PT, R106, R15, !PT ;  /* 0x0000000f6a087248 */ /* 0x000fe40007fe0100 */
[----:B------:R-:W-:Y:S01]  /*3c70*/  ISETP.GE.AND P2, PT, R0, R77, PT ;  /* 0x0000004d0000720c */ /* 0x000fe20003f46270 */
[----:B0-----:R-:W0:Y:S01]  /*3c80*/  @!P6 LDC.64 R2, c[0x0][0x390] ;  /* 0x0000e400ff02eb82 */ /* 0x001e220000000a00 */
[-C--:B------:R-:W-:Y:S01]  /*3c90*/  VIMNMX R4, PT, PT, R110, R15.reuse, !PT ;  /* 0x0000000f6e047248 */ /* 0x080fe20007fe0100 */
[----:B------:R1:W-:Y:S01]  /*3ca0*/  @!P0 STG.E desc[UR8][R6.64+0x8], R12 ;  /* 0x0000080c06008986 */ /* 0x0003e2000c101908 */
[----:B------:R-:W-:-:S02]  /*3cb0*/  VIMNMX R0, PT, PT, R133, R15, !PT ;  /* 0x0000000f85007248 */ /* 0x000fc40007fe0100 */
[-C--:B------:R-:W-:Y:S01]  /*3cc0*/  ISETP.GE.AND P5, PT, R8, R77.reuse, PT ;  /* 0x0000004d0800720c */ /* 0x080fe20003fa6270 */
[----:B------:R1:W-:Y:S01]  /*3cd0*/  @!P1 STG.E desc[UR8][R6.64+0xc], R19 ;  /* 0x00000c1306009986 */ /* 0x0003e2000c101908 */
[-C--:B------:R-:W-:Y:S02]  /*3ce0*/  ISETP.GE.AND P0, PT, R4, R77.reuse, PT ;  /* 0x0000004d0400720c */ /* 0x080fe40003f06270 */
[----:B------:R-:W-:Y:S01]  /*3cf0*/  ISETP.GE.AND P1, PT, R0, R77, PT ;  /* 0x0000004d0000720c */ /* 0x000fe20003f26270 */
[----:B------:R1:W-:Y:S01]  /*3d00*/  @!P3 STG.E desc[UR8][R6.64+0x10], R27 ;  /* 0x0000101b0600b986 */ /* 0x0003e2000c101908 */
[----:B------:R-:W-:Y:S02]  /*3d10*/  VIMNMX R0, PT, PT, R135, R15, !PT ;  /* 0x0000000f87007248 */ /* 0x000fe40007fe0100 */
[----:B------:R-:W-:Y:S01]  /*3d20*/  VIMNMX R98, PT, PT, R98, R9, !PT ;  /* 0x0000000962627248 */ /* 0x000fe20007fe0100 */
[----:B------:R1:W-:Y:S01]  /*3d30*/  @!P4 STG.E desc[UR8][R6.64+0x14], R35 ;  /* 0x000014230600c986 */ /* 0x0003e2000c101908 */
[----:B------:R-:W-:-:S02]  /*3d40*/  IADD3 R5, P3, PT, R94, R101, RZ ;  /* 0x000000655e057210 */ /* 0x000fc40007f7e0ff */
[----:B------:R-:W-:Y:S01]  /*3d50*/  ISETP.GE.AND P4, PT, R0, R77, PT ;  /* 0x0000004d0000720c */ /* 0x000fe20003f86270 */
[----:B------:R1:W-:Y:S01]  /*3d60*/  @!P2 STG.E desc[UR8][R6.64+0x1c], R51 ;  /* 0x00001c330600a986 */ /* 0x0003e2000c101908 */
[----:B------:R-:W-:Y:S02]  /*3d70*/  VIMNMX R96, PT, PT, R96, R9, !PT ;  /* 0x0000000960607248 */ /* 0x000fe40007fe0100 */
[----:B------:R-:W-:Y:S01]  /*3d80*/  ISETP.GE.AND P2, PT, R98, R77, PT ;  /* 0x0000004d6200720c */ /* 0x000fe20003f46270 */
[----:B------:R1:W-:Y:S01]  /*3d90*/  @!P5 STG.E desc[UR8][R6.64+0x18], R43 ;  /* 0x0000182b0600d986 */ /* 0x0003e2000c101908 */
[----:B------:R-:W-:Y:S02]  /*3da0*/  VIMNMX R100, PT, PT, R100, R9, !PT ;  /* 0x0000000964647248 */ /* 0x000fe40007fe0100 */
[----:B------:R-:W-:Y:S01]  /*3db0*/  LEA.HI.X.SX32 R112, R101, R112, 0x1, P3 ;  /* 0x0000007065707211 */ /* 0x000fe200018f0eff */
[----:B------:R-:W-:Y:S01]  /*3dc0*/  @!P6 IMAD.IADD R101, R94, 0x1, R101 ;  /* 0x000000015e65e824 */ /* 0x000fe200078e0265 */
[-C--:B------:R-:W-:Y:S01]  /*3dd0*/  ISETP.GE.AND P3, PT, R96, R77.reuse, PT ;  /* 0x0000004d6000720c */ /* 0x080fe20003f66270 */
[----:B------:R1:W-:Y:S01]  /*3de0*/  @!P0 STG.E desc[UR8][R6.64+0x20], R59 ;  /* 0x0000203b06008986 */ /* 0x0003e2000c101908 */
[----:B------:R-:W-:Y:S01]  /*3df0*/  LEA R4, P5, R5, UR4, 0x2 ;  /* 0x0000000405047c11 */ /* 0x000fe2000f8a10ff */
[----:B0-----:R-:W-:Y:S01]  /*3e00*/  @!P6 IMAD.WIDE R2, R101, 0x4, R2 ;  /* 0x000000046502e825 */ /* 0x001fe200078e0202 */
[----:B------:R-:W-:Y:S01]  /*3e10*/  ISETP.GE.AND P0, PT, R100, R77, PT ;  /* 0x0000004d6400720c */ /* 0x000fe20003f06270 */
[----:B------:R1:W-:Y:S01]  /*3e20*/  @!P1 STG.E desc[UR8][R6.64+0x24], R67 ;  /* 0x0000244306009986 */ /* 0x0003e2000c101908 */
[----:B------:R-:W-:-:S02]  /*3e30*/  LEA.HI.X R5, R5, UR5, R112, 0x2, P5 ;  /* 0x0000000505057c11 */ /* 0x000fc4000a8f1470 */
[-C--:B------:R-:W-:Y:S01]  /*3e40*/  VIMNMX R0, PT, PT, R133, R9.reuse, !PT ;  /* 0x0000000985007248 */ /* 0x080fe20007fe0100 */
[----:B------:R1:W-:Y:S01]  /*3e50*/  @!P4 STG.E desc[UR8][R6.64+0x28], R75 ;  /* 0x0000284b0600c986 */ /* 0x0003e2000c101908 */
[-C--:B------:R-:W-:Y:S02]  /*3e60*/  VIMNMX R102, PT, PT, R102, R9.reuse, !PT ;  /* 0x0000000966667248 */ /* 0x080fe40007fe0100 */
[-C--:B------:R-:W-:Y:S01]  /*3e70*/  VIMNMX R104, PT, PT, R104, R9.reuse, !PT ;  /* 0x0000000968687248 */ /* 0x080fe20007fe0100 */
[----:B------:R1:W-:Y:S01]  /*3e80*/  @!P6 STG.E desc[UR8][R2.64], R85 ;  /* 0x000000550200e986 */ /* 0x0003e2000c101908 */
[-C--:B------:R-:W-:Y:S02]  /*3e90*/  VIMNMX R106, PT, PT, R106, R9.reuse, !PT ;  /* 0x000000096a6a7248 */ /* 0x080fe40007fe0100 */
[-C--:B------:R-:W-:Y:S01]  /*3ea0*/  VIMNMX R108, PT, PT, R108, R9.reuse, !PT ;  /* 0x000000096c6c7248 */ /* 0x080fe20007fe0100 */
[----:B------:R1:W-:Y:S01]  /*3eb0*/  @!P2 STG.E desc[UR8][R4.64+0x8], R13 ;  /* 0x0000080d0400a986 */ /* 0x0003e2000c101908 */
[----:B------:R-:W-:-:S02]  /*3ec0*/  VIMNMX R110, PT, PT, R110, R9, !PT ;  /* 0x000000096e6e7248 */ /* 0x000fc40007fe0100 */
[----:B------:R-:W-:Y:S01]  /*3ed0*/  ISETP.GE.AND P2, PT, R0, R77, PT ;  /* 0x0000004d0000720c */ /* 0x000fe20003f46270 */
[----:B------:R1:W-:Y:S01]  /*3ee0*/  @!P3 STG.E desc[UR8][R4.64+0x4], R78 ;  /* 0x0000044e0400b986 */ /* 0x0003e2000c101908 */
[----:B------:R-:W-:Y:S02]  /*3ef0*/  VIMNMX R0, PT, PT, R135, R9, !PT ;  /* 0x0000000987007248 */ /* 0x000fe40007fe0100 */
[-C--:B------:R-:W-:Y:S01]  /*3f00*/  ISETP.GE.AND P1, PT, R102, R77.reuse, PT ;  /* 0x0000004d6600720c */ /* 0x080fe20003f26270 */
[----:B------:R1:W-:Y:S01]  /*3f10*/  @!P0 STG.E desc[UR8][R4.64+0xc], R20 ;  /* 0x00000c1404008986 */ /* 0x0003e2000c101908 */
[-C--:B------:R-:W-:Y:S02]  /*3f20*/  ISETP.GE.AND P4, PT, R104, R77.reuse, PT ;  /* 0x0000004d6800720c */ /* 0x080fe40003f86270 */
[-C--:B------:R-:W-:Y:S02]  /*3f30*/  ISETP.GE.AND P6, PT, R106, R77.reuse, PT ;  /* 0x0000004d6a00720c */ /* 0x080fe40003fc6270 */
[----:B------:R-:W-:-:S02]  /*3f40*/  ISETP.GE.AND P5, PT, R108, R77, PT ;  /* 0x0000004d6c00720c */ /* 0x000fc40003fa6270 */
[-C--:B------:R-:W-:Y:S01]  /*3f50*/  ISETP.GE.AND P3, PT, R110, R77.reuse, PT ;  /* 0x0000004d6e00720c */ /* 0x080fe20003f66270 */
[----:B------:R1:W-:Y:S01]  /*3f60*/  @!P2 STG.E desc[UR8][R4.64+0x24], R68 ;  /* 0x000024440400a986 */ /* 0x0003e2000c101908 */
[----:B------:R-:W-:-:S03]  /*3f70*/  ISETP.GE.AND P0, PT, R0, R77, PT ;  /* 0x0000004d0000720c */ /* 0x000fc60003f06270 */
[----:B------:R1:W-:Y:S04]  /*3f80*/  @!P1 STG.E desc[UR8][R4.64+0x10], R28 ;  /* 0x0000101c04009986 */ /* 0x0003e8000c101908 */
[----:B------:R1:W-:Y:S04]  /*3f90*/  @!P4 STG.E desc[UR8][R4.64+0x14], R36 ;  /* 0x000014240400c986 */ /* 0x0003e8000c101908 */
[----:B------:R1:W-:Y:S04]  /*3fa0*/  @!P6 STG.E desc[UR8][R4.64+0x18], R44 ;  /* 0x0000182c0400e986 */ /* 0x0003e8000c101908 */
[----:B------:R1:W-:Y:S04]  /*3fb0*/  @!P5 STG.E desc[UR8][R4.64+0x1c], R52 ;  /* 0x00001c340400d986 */ /* 0x0003e8000c101908 */
[----:B------:R1:W-:Y:S01]  /*3fc0*/  @!P3 STG.E desc[UR8][R4.64+0x20], R60 ;  /* 0x0000203c0400b986 */ /* 0x0003e2000c101908 */
[----:B------:R-:W-:Y:S05]  /*3fd0*/  @P0 EXIT ;  /* 0x000000000000094d */ /* 0x000fea0003800000 */
[----:B------:R-:W-:Y:S01]  /*3fe0*/  STG.E desc[UR8][R4.64+0x28], R76 ;  /* 0x0000284c04007986 */ /* 0x000fe2000c101908 */
[----:B------:R-:W-:Y:S05]  /*3ff0*/  EXIT ;  /* 0x000000000000794d */ /* 0x000fea0003800000 */
.L_x_44:
[----:B------:R-:W-:-:S00]  /*4000*/  BRA `(.L_x_44) ;  /* 0xfffffffc00fc7947 */ /* 0x000fc0000383ffff */
[----:B------:R-:W-:-:S00]  /*4010*/  NOP ;  /* 0x0000000000007918 */ /* 0x000fc00000000000 */
        /* <DEDUP_REMOVED lines=14> */
.L_x_194:


//--------------------- .text._Z14normalize_rowsiiiPfS_ --------------------------
	.section	.text._Z14normalize_rowsiiiPfS_,"ax",@progbits
	.align	128
        .global         _Z14normalize_rowsiiiPfS_
        .type           _Z14normalize_rowsiiiPfS_,@function
        .size           _Z14normalize_rowsiiiPfS_,(.L_x_193 - _Z14normalize_rowsiiiPfS_)
        .other          _Z14normalize_rowsiiiPfS_,@"STO_CUDA_ENTRY STV_DEFAULT"
_Z14normalize_rowsiiiPfS_:
.text._Z14normalize_rowsiiiPfS_:
[----:B------:R-:W-:Y:S01]  /*0000*/  LDC R1, c[0x0][0x37c] ;  /* 0x0000df00ff017b82 */ /* 0x000fe20000000800 */
[----:B------:R-:W0:Y:S01]  /*0010*/  S2R R8, SR_CTAID.X ;  /* 0x0000000000087919 */ /* 0x000e220000002500 */
[----:B------:R-:W1:Y:S01]  /*0020*/  LDCU UR4, c[0x0][0x380] ;  /* 0x00007000ff0477ac */ /* 0x000e620008000800 */
[----:B------:R-:W0:Y:S02]  /*0030*/  S2R R7, SR_TID.X ;  /* 0x0000000000077919 */ /* 0x000e240000002100 */
[----:B0-----:R-:W-:-:S05]  /*0040*/  IMAD R6, R8, 0x79, R7 ;  /* 0x0000007908067824 */ /* 0x001fca00078e0207 */
[----:B-1----:R-:W-:-:S13]  /*0050*/  ISETP.GE.AND P0, PT, R6, UR4, PT ;  /* 0x0000000406007c0c */ /* 0x002fda000bf06270 */
[----:B------:R-:W-:Y:S05]  /*0060*/  @P0 EXIT ;  /* 0x000000000000094d */ /* 0x000fea0003800000 */
[----:B------:R-:W0:Y:S01]  /*0070*/  LDCU UR5, c[0x0][0x384] ;  /* 0x00007080ff0577ac */ /* 0x000e220008000800 */
[----:B------:R-:W-:Y:S01]  /*0080*/  HFMA2 R4, -RZ, RZ, 0, 0 ;  /* 0x00000000ff047431 */ /* 0x000fe200000001ff */
[----:B------:R-:W1:Y:S01]  /*0090*/  LDCU.64 UR10, c[0x0][0x358] ;  /* 0x00006b00ff0a77ac */ /* 0x000e620008000a00 */
[----:B0-----:R-:W-:-:S09]  /*00a0*/  UISETP.GE.AND UP0, UPT, UR5, 0x1, UPT ;  /* 0x000000010500788c */ /* 0x001fd2000bf06270 */
[----:B-1----:R-:W-:Y:S05]  /*00b0*/  BRA.U !UP0, `(.L_x_45) ;  /* 0x0000002108687547 */ /* 0x002fea000b800000 */
[----:B------:R-:W-:Y:S02]  /*00c0*/  UISETP.GE.U32.AND UP0, UPT, UR5, 0x10, UPT ;  /* 0x000000100500788c */ /* 0x000fe4000bf06070 */
[----:B------:R-:W-:Y:S01]  /*00d0*/  IMAD R12, R6, UR5, RZ ;  /* 0x00000005060c7c24 */ /* 0x000fe2000f8e02ff */
[----:B------:R-:W-:Y:S01]  /*00e0*/  I2FP.F32.U32 R13, UR5 ;  /* 0x00000005000d7c45 */ /* 0x000fe20008201000 */
[----:B------:R-:W-:Y:S01]  /*00f0*/  ULOP3.LUT UR8, UR5, 0xf, URZ, 0xc0, !UPT ;  /* 0x0000000f05087892 */ /* 0x000fe2000f8ec0ff */
[----:B------:R-:W-:Y:S01]  /*0100*/  MOV R4, RZ ;  /* 0x000000ff00047202 */ /* 0x000fe20000000f00 */
[----:B------:R-:W-:-:S03]  /*0110*/  UMOV UR4, URZ ;  /* 0x000000ff00047c82 */ /* 0x000fc60008000000 */
[----:B------:R-:W-:Y:S07]  /*0120*/  BRA.U !UP0, `(.L_x_46) ;  /* 0x0000001108707547 */ /* 0x000fee000b800000 */
[----:B------:R-:W0:Y:S01]  /*0130*/  LDCU.64 UR6, c[0x0][0x390] ;  /* 0x00007200ff0677ac */ /* 0x000e220008000a00 */
[----:B------:R-:W-:Y:S02]  /*0140*/  MOV R4, RZ ;  /* 0x000000ff00047202 */ /* 0x000fe40000000f00 */
[----:B------:R-:W-:Y:S01]  /*0150*/  MOV R5, R12 ;  /* 0x0000000c00057202 */ /* 0x000fe20000000f00 */
[----:B------:R-:W-:-:S04]  /*0160*/  ULOP3.LUT UR4, UR5, 0x7ffffff0, URZ, 0xc0, !UPT ;  /* 0x7ffffff005047892 */ /* 0x000fc8000f8ec0ff */
[----:B------:R-:W-:Y:S02]  /*0170*/  UIADD3 UR9, UPT, UPT, -UR4, URZ, URZ ;  /* 0x000000ff04097290 */ /* 0x000fe4000fffe1ff */
[----:B0-----:R-:W-:-:S04]  /*0180*/  UIADD3 UR5, UP0, UPT, UR6, 0x20, URZ ;  /* 0x0000002006057890 */ /* 0x001fc8000ff1e0ff */
[----:B------:R-:W-:-:S12]  /*0190*/  UIADD3.X UR6, UPT, UPT, URZ, UR7, URZ, UP0, !UPT ;  /* 0x00000007ff067290 */ /* 0x000fd800087fe4ff */
.L_x_79:
[----:B------:R-:W-:Y:S02]  /*01a0*/  MOV R14, UR5 ;  /* 0x00000005000e7c02 */ /* 0x000fe40008000f00 */
[----:B------:R-:W-:-:S03]  /*01b0*/  MOV R15, UR6 ;  /* 0x00000006000f7c02 */ /* 0x000fc60008000f00 */
[----:B------:R-:W-:-:S05]  /*01c0*/  IMAD.WIDE R14, R5, 0x4, R14 ;  /* 0x00000004050e7825 */ /* 0x000fca00078e020e */
[----:B------:R-:W2:Y:S01]  /*01d0*/  LDG.E R3, desc[UR10][R14.64+-0x20] ;  /* 0xffffe00a0e037981 */ /* 0x000ea2000c1e1900 */
[----:B------:R-:W0:Y:S01]  /*01e0*/  MUFU.RCP R0, R13 ;  /* 0x0000000d00007308 */ /* 0x000e220000001000 */
[----:B------:R-:W-:Y:S01]  /*01f0*/  BSSY.RECONVERGENT B2, `(.L_x_47) ;  /* 0x000000c000027945 */ /* 0x000fe20003800200 */
[----:B0-----:R-:W-:-:S04]  /*0200*/  FFMA R9, -R13, R0, 1 ;  /* 0x3f8000000d097423 */ /* 0x001fc80000000100 */
[----:B------:R-:W-:Y:S02]  /*0210*/  FFMA R0, R0, R9, R0 ;  /* 0x0000000900007223 */ /* 0x000fe40000000000 */
[----:B--2---:R-:W0:Y:S02]  /*0220*/  FCHK P0, R3, R13 ;  /* 0x0000000d03007302 */ /* 0x004e240000000000 */
[----:B------:R-:W-:-:S04]  /*0230*/  FFMA R9, R3, R0, RZ ;  /* 0x0000000003097223 */ /* 0x000fc800000000ff */
[----:B------:R-:W-:-:S04]  /*0240*/  FFMA R2, -R13, R9, R3 ;  /* 0x000000090d027223 */ /* 0x000fc80000000103 */
[----:B------:R-:W-:Y:S01]  /*0250*/  FFMA R9, R0, R2, R9 ;  /* 0x0000000200097223 */ /* 0x000fe20000000009 */
[----:B0-----:R-:W-:Y:S06]  /*0260*/  @!P0 BRA `(.L_x_48) ;  /* 0x0000000000108947 */ /* 0x001fec0003800000 */
[----:B------:R-:W-:Y:S02]  /*0270*/  MOV R0, R13 ;  /* 0x0000000d00007202 */ /* 0x000fe40000000f00 */
[----:B------:R-:W-:-:S07]  /*0280*/  MOV R10, 0x2a0 ;  /* 0x000002a0000a7802 */ /* 0x000fce0000000f00 */
[----:B------:R-:W-:Y:S05]  /*0290*/  CALL.REL.NOINC `($__internal_1_$__cuda_sm3x_div_rn_noftz_f32_slowpath) ;  /* 0x0000004c00907944 */ /* 0x000fea0003c00000 */
[----:B------:R-:W-:-:S07]  /*02a0*/  MOV R9, R0 ;  /* 0x0000000000097202 */ /* 0x000fce0000000f00 */
.L_x_48:
[----:B------:R-:W-:Y:S05]  /*02b0*/  BSYNC.RECONVERGENT B2 ;  /* 0x0000000000027941 */ /* 0x000fea0003800200 */
.L_x_47:
[----:B------:R-:W2:Y:S01]  /*02c0*/  LDG.E R10, desc[UR10][R14.64+-0x1c] ;  /* 0xffffe40a0e0a7981 */ /* 0x000ea2000c1e1900 */
[----:B------:R-:W0:Y:S01]  /*02d0*/  MUFU.RCP R0, R13 ;  /* 0x0000000d00007308 */ /* 0x000e220000001000 */
[----:B------:R-:W-:Y:S01]  /*02e0*/  BSSY.RECONVERGENT B2, `(.L_x_49) ;  /* 0x000000e000027945 */ /* 0x000fe20003800200 */
[----:B------:R-:W-:Y:S01]  /*02f0*/  FADD R4, R9, R4 ;  /* 0x0000000409047221 */ /* 0x000fe20000000000 */
[----:B0-----:R-:W-:-:S04]  /*0300*/  FFMA R3, -R13, R0, 1 ;  /* 0x3f8000000d037423 */ /* 0x001fc80000000100 */
[----:B------:R-:W-:Y:S01]  /*0310*/  FFMA R0, R0, R3, R0 ;  /* 0x0000000300007223 */ /* 0x000fe20000000000 */
[----:B--2---:R-:W0:Y:S03]  /*0320*/  FCHK P0, R10, R13 ;  /* 0x0000000d0a007302 */ /* 0x004e260000000000 */
[----:B------:R-:W-:-:S04]  /*0330*/  FFMA R2, R0, R10, RZ ;  /* 0x0000000a00027223 */ /* 0x000fc800000000ff */
[----:B------:R-:W-:-:S04]  /*0340*/  FFMA R3, -R13, R2, R10 ;  /* 0x000000020d037223 */ /* 0x000fc8000000010a */
[----:B------:R-:W-:Y:S01]  /*0350*/  FFMA R3, R0, R3, R2 ;  /* 0x0000000300037223 */ /* 0x000fe20000000002 */
[----:B0-----:R-:W-:Y:S06]  /*0360*/  @!P0 BRA `(.L_x_50) ;  /* 0x0000000000148947 */ /* 0x001fec0003800000 */
[----:B------:R-:W-:Y:S02]  /*0370*/  MOV R3, R10 ;  /* 0x0000000a00037202 */ /* 0x000fe40000000f00 */
[----:B------:R-:W-:Y:S02]  /*0380*/  MOV R0, R13 ;  /* 0x0000000d00007202 */ /* 0x000fe40000000f00 */
[----:B------:R-:W-:-:S07]  /*0390*/  MOV R10, 0x3b0 ;  /* 0x000003b0000a7802 */ /* 0x000fce0000000f00 */
[----:B------:R-:W-:Y:S05]  /*03a0*/  CALL.REL.NOINC `($__internal_1_$__cuda_sm3x_div_rn_noftz_f32_slowpath) ;  /* 0x0000004c004c7944 */ /* 0x000fea0003c00000 */
[----:B------:R-:W-:-:S07]  /*03b0*/  MOV R3, R0 ;  /* 0x0000000000037202 */ /* 0x000fce0000000f00 */
.L_x_50:
[----:B------:R-:W-:Y:S05]  /*03c0*/  BSYNC.RECONVERGENT B2 ;  /* 0x0000000000027941 */ /* 0x000fea0003800200 */
.L_x_49:
        /* <DEDUP_REMOVED lines=16> */
.L_x_52:
[----:B------:R-:W-:Y:S05]  /*04d0*/  BSYNC.RECONVERGENT B2 ;  /* 0x0000000000027941 */ /* 0x000fea0003800200 */
.L_x_51:
        /* <DEDUP_REMOVED lines=16> */
.L_x_54:
[----:B------:R-:W-:Y:S05]  /*05e0*/  BSYNC.RECONVERGENT B2 ;  /* 0x0000000000027941 */ /* 0x000fea0003800200 */
.L_x_53:
        /* <DEDUP_REMOVED lines=16> */
.L_x_56:
[----:B------:R-:W-:Y:S05]  /*06f0*/  BSYNC.RECONVERGENT B2 ;  /* 0x0000000000027941 */ /* 0x000fea0003800200 */
.L_x_55:
        /* <DEDUP_REMOVED lines=16> */
.L_x_58:
[----:B------:R-:W-:Y:S05]  /*0800*/  BSYNC.RECONVERGENT B2 ;  /* 0x0000000000027941 */ /* 0x000fea0003800200 */
.L_x_57:
        /* <DEDUP_REMOVED lines=16> */
.L_x_60:
[----:B------:R-:W-:Y:S05]  /*0910*/  BSYNC.RECONVERGENT B2 ;  /* 0x0000000000027941 */ /* 0x000fea0003800200 */
.L_x_59:
        /* <DEDUP_REMOVED lines=16> */
.L_x_62:
[----:B------:R-:W-:Y:S05]  /*0a20*/  BSYNC.RECONVERGENT B2 ;  /* 0x0000000000027941 */ /* 0x000fea0003800200 */
.L_x_61:
        /* <DEDUP_REMOVED lines=16> */
.L_x_64:
[----:B------:R-:W-:Y:S05]  /*0b30*/  BSYNC.RECONVERGENT B2 ;  /* 0x0000000000027941 */ /* 0x000fea0003800200 */
.L_x_63:
        /* <DEDUP_REMOVED lines=16> */
.L_x_66:
[----:B------:R-:W-:Y:S05]  /*0c40*/  BSYNC.RECONVERGENT B2 ;  /* 0x0000000000027941 */ /* 0x000fea0003800200 */
.L_x_65:
        /* <DEDUP_REMOVED lines=16> */
.L_x_68:
[----:B------:R-:W-:Y:S05]  /*0d50*/  BSYNC.RECONVERGENT B2 ;  /* 0x0000000000027941 */ /* 0x000fea0003800200 */
.L_x_67:
        /* <DEDUP_REMOVED lines=16> */
.L_x_70:
[----:B------:R-:W-:Y:S05]  /*0e60*/  BSYNC.RECONVERGENT B2 ;  /* 0x0000000000027941 */ /* 0x000fea0003800200 */
.L_x_69:
        /* <DEDUP_REMOVED lines=16> */
.L_x_72:
[----:B------:R-:W-:Y:S05]  /*0f70*/  BSYNC.RECONVERGENT B2 ;  /* 0x0000000000027941 */ /* 0x000fea0003800200 */
.L_x_71:
        /* <DEDUP_REMOVED lines=16> */
.L_x_74:
[----:B------:R-:W-:Y:S05]  /*1080*/  BSYNC.RECONVERGENT B2 ;  /* 0x0000000000027941 */ /* 0x000fea0003800200 */
.L_x_73:
        /* <DEDUP_REMOVED lines=16> */
.L_x_76:
[----:B------:R-:W-:Y:S05]  /*1190*/  BSYNC.RECONVERGENT B2 ;  /* 0x0000000000027941 */ /* 0x000fea0003800200 */
.L_x_75:
        /* <DEDUP_REMOVED lines=15> */
.L_x_78:
[----:B------:R-:W-:Y:S05]  /*1290*/  BSYNC.RECONVERGENT B2 ;  /* 0x0000000000027941 */ /* 0x000fea0003800200 */
.L_x_77:
[----:B------:R-:W-:Y:S01]  /*12a0*/  UIADD3 UR9, UPT, UPT, UR9, 0x10, URZ ;  /* 0x0000001009097890 */ /* 0x000fe2000fffe0ff */
[----:B------:R-:W-:Y:S01]  /*12b0*/  FADD R4, R4, R0 ;  /* 0x0000000004047221 */ /* 0x000fe20000000000 */
[----:B------:R-:W-:Y:S02]  /*12c0*/  IADD3 R5, PT, PT, R5, 0x10, RZ ;  /* 0x0000001005057810 */ /* 0x000fe40007ffe0ff */
[----:B------:R-:W-:-:S09]  /*12d0*/  UISETP.NE.AND UP0, UPT, UR9, URZ, UPT ;  /* 0x000000ff0900728c */ /* 0x000fd2000bf05270 */
[----:B------:R-:W-:Y:S05]  /*12e0*/  BRA.U UP0, `(.L_x_79) ;  /* 0xffffffed00ac7547 */ /* 0x000fea000b83ffff */
.L_x_46:
[----:B------:R-:W-:-:S09]  /*12f0*/  UISETP.NE.AND UP0, UPT, UR8, URZ, UPT ;  /* 0x000000ff0800728c */ /* 0x000fd2000bf05270 */
[----:B------:R-:W-:Y:S05]  /*1300*/  BRA.U !UP0, `(.L_x_45) ;  /* 0x0000000d08d47547 */ /* 0x000fea000b800000 */
[----:B------:R-:W0:Y:S01]  /*1310*/  LDCU UR5, c[0x0][0x384] ;  /* 0x00007080ff0577ac */ /* 0x000e220008000800 */
[----:B------:R-:W-:Y:S02]  /*1320*/  UISETP.GE.U32.AND UP0, UPT, UR8, 0x8, UPT ;  /* 0x000000080800788c */ /* 0x000fe4000bf06070 */
[----:B0-----:R-:W-:-:S07]  /*1330*/  ULOP3.LUT UR5, UR5, 0x7, URZ, 0xc0, !UPT ;  /* 0x0000000705057892 */ /* 0x001fce000f8ec0ff */
[----:B------:R-:W-:Y:S05]  /*1340*/  BRA.U !UP0, `(.L_x_80) ;  /* 0x00000009082c7547 */ /* 0x000fea000b800000 */
[----:B------:R-:W0:Y:S01]  /*1350*/  LDC.64 R14, c[0x0][0x390] ;  /* 0x0000e400ff0e7b82 */ /* 0x000e220000000a00 */
[----:B------:R-:W-:-:S05]  /*1360*/  IADD3 R3, PT, PT, R12, UR4, RZ ;  /* 0x000000040c037c10 */ /* 0x000fca000fffe0ff */
[----:B0-----:R-:W-:-:S05]  /*1370*/  IMAD.WIDE R14, R3, 0x4, R14 ;  /* 0x00000004030e7825 */ /* 0x001fca00078e020e */
        /* <DEDUP_REMOVED lines=15> */
.L_x_82:
[----:B------:R-:W-:Y:S05]  /*1470*/  BSYNC.RECONVERGENT B2 ;  /* 0x0000000000027941 */ /* 0x000fea0003800200 */
.L_x_81:
        /* <DEDUP_REMOVED lines=16> */
.L_x_84:
[----:B------:R-:W-:Y:S05]  /*1580*/  BSYNC.RECONVERGENT B2 ;  /* 0x0000000000027941 */ /* 0x000fea0003800200 */
.L_x_83:
        /* <DEDUP_REMOVED lines=16> */
.L_x_86:
[----:B------:R-:W-:Y:S05]  /*1690*/  BSYNC.RECONVERGENT B2 ;  /* 0x0000000000027941 */ /* 0x000fea0003800200 */
.L_x_85:
        /* <DEDUP_REMOVED lines=16> */
.L_x_88:
[----:B------:R-:W-:Y:S05]  /*17a0*/  BSYNC.RECONVERGENT B2 ;  /* 0x0000000000027941 */ /* 0x000fea0003800200 */
.L_x_87:
        /* <DEDUP_REMOVED lines=16> */
.L_x_90:
[----:B------:R-:W-:Y:S05]  /*18b0*/  BSYNC.RECONVERGENT B2 ;  /* 0x0000000000027941 */ /* 0x000fea0003800200 */
.L_x_89:
        /* <DEDUP_REMOVED lines=16> */
.L_x_92:
[----:B------:R-:W-:Y:S05]  /*19c0*/  BSYNC.RECONVERGENT B2 ;  /* 0x0000000000027941 */ /* 0x000fea0003800200 */
.L_x_91:
        /* <DEDUP_REMOVED lines=16> */
.L_x_94:
[----:B------:R-:W-:Y:S05]  /*1ad0*/  BSYNC.RECONVERGENT B2 ;  /* 0x0000000000027941 */ /* 0x000fea0003800200 */
.L_x_93:
        /* <DEDUP_REMOVED lines=15> */
.L_x_96:
[----:B------:R-:W-:Y:S05]  /*1bd0*/  BSYNC.RECONVERGENT B2 ;  /* 0x0000000000027941 */ /* 0x000fea0003800200 */
.L_x_95:
[----:B------:R-:W-:Y:S01]  /*1be0*/  FADD R4, R4, R0 ;  /* 0x0000000004047221 */ /* 0x000fe20000000000 */
[----:B------:R-:W-:-:S12]  /*1bf0*/  UIADD3 UR4, UPT, UPT, UR4, 0x8, URZ ;  /* 0x0000000804047890 */ /* 0x000fd8000fffe0ff */
.L_x_80:
        /* <DEDUP_REMOVED lines=24> */
.L_x_99:
[----:B------:R-:W-:Y:S05]  /*1d80*/  BSYNC.RECONVERGENT B2 ;  /* 0x0000000000027941 */ /* 0x000fea0003800200 */
.L_x_98:
        /* <DEDUP_REMOVED lines=16> */
.L_x_101:
[----:B------:R-:W-:Y:S05]  /*1e90*/  BSYNC.RECONVERGENT B2 ;  /* 0x0000000000027941 */ /* 0x000fea0003800200 */
.L_x_100:
        /* <DEDUP_REMOVED lines=16> */
.L_x_103:
[----:B------:R-:W-:Y:S05]  /*1fa0*/  BSYNC.RECONVERGENT B2 ;  /* 0x0000000000027941 */ /* 0x000fea0003800200 */
.L_x_102:
        /* <DEDUP_REMOVED lines=15> */
.L_x_105:
[----:B------:R-:W-:Y:S05]  /*20a0*/  BSYNC.RECONVERGENT B2 ;  /* 0x0000000000027941 */ /* 0x000fea0003800200 */
.L_x_104:
[----:B------:R-:W-:Y:S01]  /*20b0*/  FADD R4, R4, R0 ;  /* 0x0000000004047221 */ /* 0x000fe20000000000 */
[----:B------:R-:W-:-:S12]  /*20c0*/  UIADD3 UR4, UPT, UPT, UR4, 0x4, URZ ;  /* 0x0000000404047890 */ /* 0x000fd8000fffe0ff */
.L_x_97:
[----:B------:R-:W-:-:S09]  /*20d0*/  UISETP.NE.AND UP0, UPT, UR6, URZ, UPT ;  /* 0x000000ff0600728c */ /* 0x000fd2000bf05270 */
[----:B------:R-:W-:Y:S05]  /*20e0*/  BRA.U !UP0, `(.L_x_45) ;  /* 0x00000001085c7547 */ /* 0x000fea000b800000 */
[----:B------:R-:W0:Y:S01]  /*20f0*/  LDC.64 R14, c[0x0][0x390] ;  /* 0x0000e400ff0e7b82 */ /* 0x000e220000000a00 */
[----:B------:R-:W-:Y:S01]  /*2100*/  IADD3 R5, PT, PT, R12, UR4, RZ ;  /* 0x000000040c057c10 */ /* 0x000fe2000fffe0ff */
[----:B------:R-:W-:-:S12]  /*2110*/  UIADD3 UR6, UPT, UPT, -UR6, URZ, URZ ;  /* 0x000000ff06067290 */ /* 0x000fd8000fffe1ff */
.L_x_108:
[----:B0-----:R-:W-:-:S06]  /*2120*/  IMAD.WIDE R2, R5, 0x4, R14 ;  /* 0x0000000405027825 */ /* 0x001fcc00078e020e */
[----:B------:R-:W2:Y:S01]  /*2130*/  LDG.E R3, desc[UR10][R2.64] ;  /* 0x0000000a02037981 */ /* 0x000ea2000c1e1900 */
[----:B------:R-:W0:Y:S01]  /*2140*/  MUFU.RCP R0, R13 ;  /* 0x0000000d00007308 */ /* 0x000e220000001000 */
[----:B------:R-:W-:Y:S01]  /*2150*/  UIADD3 UR6, UPT, UPT, UR6, 0x1, URZ ;  /* 0x0000000106067890 */ /* 0x000fe2000fffe0ff */
[----:B------:R-:W-:Y:S03]  /*2160*/  BSSY.RECONVERGENT B2, `(.L_x_106) ;  /* 0x000000c000027945 */ /* 0x000fe60003800200 */
[----:B------:R-:W-:Y:S01]  /*2170*/  UISETP.NE.AND UP0, UPT, UR6, URZ, UPT ;  /* 0x000000ff0600728c */ /* 0x000fe2000bf05270 */
        /* <DEDUP_REMOVED lines=8> */
[----:B------:R-:W-:-:S07]  /*2200*/  MOV R10, 0x2220 ;  /* 0x00002220000a7802 */ /* 0x000fce0000000f00 */
[----:B------:R-:W-:Y:S05]  /*2210*/  CALL.REL.NOINC `($__internal_1_$__cuda_sm3x_div_rn_noftz_f32_slowpath) ;  /* 0x0000002c00b07944 */ /* 0x000fea0003c00000 */
.L_x_107:
[----:B------:R-:W-:Y:S05]  /*2220*/  BSYNC.RECONVERGENT B2 ;  /* 0x0000000000027941 */ /* 0x000fea0003800200 */
.L_x_106:
[----:B------:R-:W-:Y:S01]  /*2230*/  FADD R4, R0, R4 ;  /* 0x0000000400047221 */ /* 0x000fe20000000000 */
[----:B------:R-:W-:Y:S01]  /*2240*/  IADD3 R5, PT, PT, R5, 0x1, RZ ;  /* 0x0000000105057810 */ /* 0x000fe20007ffe0ff */
[----:B------:R-:W-:Y:S06]  /*2250*/  BRA.U UP0, `(.L_x_108) ;  /* 0xfffffffd00b07547 */ /* 0x000fec000b83ffff */
.L_x_45:
[----:B------:R-:W0:Y:S01]  /*2260*/  LDC R3, c[0x0][0x384] ;  /* 0x0000e100ff037b82 */ /* 0x000e220000000800 */
[----:B------:R-:W-:Y:S02]  /*2270*/  MOV R25, RZ ;  /* 0x000000ff00197202 */ /* 0x000fe40000000f00 */
[----:B0-----:R-:W-:-:S13]  /*2280*/  ISETP.GE.AND P0, PT, R3, 0x1, PT ;  /* 0x000000010300780c */ /* 0x001fda0003f06270 */
[----:B------:R-:W-:Y:S05]  /*2290*/  @!P0 BRA `(.L_x_109) ;  /* 0x0000000800048947 */ /* 0x000fea0003800000 */
[C---:B------:R-:W-:Y:S01]  /*22a0*/  ISETP.GE.U32.AND P2, PT, R3.reuse, 0x8, PT ;  /* 0x000000080300780c */ /* 0x040fe20003f46070 */
[----:B------:R-:W-:Y:S01]  /*22b0*/  HFMA2 R25, -RZ, RZ, 0, 0 ;  /* 0x00000000ff197431 */ /* 0x000fe200000001ff */
[----:B------:R-:W-:Y:S01]  /*22c0*/  LOP3.LUT R2, R3, 0x7, RZ, 0xc0, !PT ;  /* 0x0000000703027812 */ /* 0x000fe200078ec0ff */
[----:B------:R-:W-:Y:S01]  /*22d0*/  IMAD R5, R6, R3, RZ ;  /* 0x0000000306057224 */ /* 0x000fe200078e02ff */
[----:B------:R-:W-:Y:S02]  /*22e0*/  MOV R9, RZ ;  /* 0x000000ff00097202 */ /* 0x000fe40000000f00 */
[----:B------:R-:W-:-:S07]  /*22f0*/  ISETP.NE.AND P1, PT, R2, RZ, PT ;  /* 0x000000ff0200720c */ /* 0x000fce0003f25270 */
[----:B------:R-:W-:Y:S06]  /*2300*/  @!P2 BRA `(.L_x_110) ;  /* 0x0000000000e8a947 */ /* 0x000fec0003800000 */
[----:B------:R-:W0:Y:S01]  /*2310*/  LDC R11, c[0x0][0x388] ;  /* 0x0000e200ff0b7b82 */ /* 0x000e220000000800 */
[----:B------:R-:W1:Y:S01]  /*2320*/  LDCU.64 UR4, c[0x0][0x390] ;  /* 0x00007200ff0477ac */ /* 0x000e620008000a00 */
[----:B------:R-:W-:Y:S02]  /*2330*/  LOP3.LUT R9, R3, 0x7ffffff8, RZ, 0xc0, !PT ;  /* 0x7ffffff803097812 */ /* 0x000fe400078ec0ff */
[----:B------:R-:W-:Y:S02]  /*2340*/  MOV R25, RZ ;  /* 0x000000ff00197202 */ /* 0x000fe40000000f00 */
[----:B------:R-:W-:Y:S02]  /*2350*/  MOV R24, R5 ;  /* 0x0000000500187202 */ /* 0x000fe40000000f00 */
[----:B------:R-:W2:Y:S01]  /*2360*/  LDC.64 R12, c[0x0][0x398] ;  /* 0x0000e600ff0c7b82 */ /* 0x000ea20000000a00 */
[----:B------:R-:W-:Y:S02]  /*2370*/  MOV R0, R6 ;  /* 0x0000000600007202 */ /* 0x000fe40000000f00 */
[----:B------:R-:W-:Y:S01]  /*2380*/  IADD3 R10, PT, PT, -R9, RZ, RZ ;  /* 0x000000ff090a7210 */ /* 0x000fe20007ffe1ff */
[----:B-1----:R-:W-:-:S04]  /*2390*/  UIADD3 UR4, UP0, UPT, UR4, 0x10, URZ ;  /* 0x0000001004047890 */ /* 0x002fc8000ff1e0ff */
[----:B------:R-:W-:-:S12]  /*23a0*/  UIADD3.X UR5, UPT, UPT, URZ, UR5, URZ, UP0, !UPT ;  /* 0x00000005ff057290 */ /* 0x000fd800087fe4ff */
.L_x_111:
[----:B------:R-:W-:Y:S02]  /*23b0*/  MOV R14, UR4 ;  /* 0x00000004000e7c02 */ /* 0x000fe40008000f00 */
[----:B------:R-:W-:-:S03]  /*23c0*/  MOV R15, UR5 ;  /* 0x00000005000f7c02 */ /* 0x000fc60008000f00 */
[----:B------:R-:W-:-:S05]  /*23d0*/  IMAD.WIDE R14, R24, 0x4, R14 ;  /* 0x00000004180e7825 */ /* 0x000fca00078e020e */
[----:B------:R-:W3:Y:S01]  /*23e0*/  LDG.E R17, desc[UR10][R14.64+-0x10] ;  /* 0xfffff00a0e117981 */ /* 0x000ee2000c1e1900 */
[----:B-12---:R-:W-:-:S04]  /*23f0*/  IMAD.WIDE R18, R0, 0x4, R12 ;  /* 0x0000000400127825 */ /* 0x006fc800078e020c */
[----:B---3--:R-:W-:-:S05]  /*2400*/  FADD R26, R17, -R4 ;  /* 0x80000004111a7221 */ /* 0x008fca0000000000 */
[----:B------:R-:W-:Y:S04]  /*2410*/  STG.E desc[UR10][R18.64], R26 ;  /* 0x0000001a12007986 */ /* 0x000fe8000c10190a */
[----:B------:R-:W2:Y:S01]  /*2420*/  LDG.E R27, desc[UR10][R14.64+-0xc] ;  /* 0xfffff40a0e1b7981 */ /* 0x000ea2000c1e1900 */
[----:B0-----:R-:W-:-:S04]  /*2430*/  IMAD.WIDE R20, R11, 0x4, R18 ;  /* 0x000000040b147825 */ /* 0x001fc800078e0212 */
[----:B--2---:R-:W-:-:S05]  /*2440*/  FADD R27, R27, -R4 ;  /* 0x800000041b1b7221 */ /* 0x004fca0000000000 */
[----:B------:R0:W-:Y:S04]  /*2450*/  STG.E desc[UR10][R20.64], R27 ;  /* 0x0000001b14007986 */ /* 0x0001e8000c10190a */
[----:B------:R-:W2:Y:S01]  /*2460*/  LDG.E R17, desc[UR10][R14.64+-0x8] ;  /* 0xfffff80a0e117981 */ /* 0x000ea2000c1e1900 */
[----:B------:R-:W-:-:S04]  /*2470*/  IMAD.WIDE R22, R11, 0x4, R20 ;  /* 0x000000040b167825 */ /* 0x000fc800078e0214 */
[----:B--2---:R-:W-:-:S05]  /*2480*/  FADD R28, R17, -R4 ;  /* 0x80000004111c7221 */ /* 0x004fca0000000000 */
[----:B------:R-:W-:Y:S04]  /*2490*/  STG.E desc[UR10][R22.64], R28 ;  /* 0x0000001c16007986 */ /* 0x000fe8000c10190a */
[----:B------:R-:W2:Y:S01]  /*24a0*/  LDG.E R29, desc[UR10][R14.64+-0x4] ;  /* 0xfffffc0a0e1d7981 */ /* 0x000ea2000c1e1900 */
[----:B------:R-:W-:-:S04]  /*24b0*/  IMAD.WIDE R16, R11, 0x4, R22 ;  /* 0x000000040b107825 */ /* 0x000fc800078e0216 */
[----:B--2---:R-:W-:-:S05]  /*24c0*/  FADD R29, R29, -R4 ;  /* 0x800000041d1d7221 */ /* 0x004fca0000000000 */
[----:B------:R1:W-:Y:S04]  /*24d0*/  STG.E desc[UR10][R16.64], R29 ;  /* 0x0000001d10007986 */ /* 0x0003e8000c10190a */
[----:B0-----:R-:W1:Y:S01]  /*24e0*/  LDG.E R21, desc[UR10][R14.64] ;  /* 0x0000000a0e157981 */ /* 0x001e62000c1e1900 */
[----:B------:R-:W-:-:S04]  /*24f0*/  IMAD.WIDE R18, R11, 0x4, R16 ;  /* 0x000000040b127825 */ /* 0x000fc800078e0210 */
[----:B-1----:R-:W-:-:S05]  /*2500*/  FADD R17, R21, -R4 ;  /* 0x8000000415117221 */ /* 0x002fca0000000000 */
[----:B------:R0:W-:Y:S04]  /*2510*/  STG.E desc[UR10][R18.64], R17 ;  /* 0x0000001112007986 */ /* 0x0001e8000c10190a */
[----:B------:R-:W2:Y:S01]  /*2520*/  LDG.E R23, desc[UR10][R14.64+0x4] ;  /* 0x0000040a0e177981 */ /* 0x000ea2000c1e1900 */
[----:B------:R-:W-:-:S04]  /*2530*/  IMAD.WIDE R20, R11, 0x4, R18 ;  /* 0x000000040b147825 */ /* 0x000fc800078e0212 */
[----:B--2---:R-:W-:-:S05]  /*2540*/  FADD R16, R23, -R4 ;  /* 0x8000000417107221 */ /* 0x004fca0000000000 */
[----:B------:R1:W-:Y:S04]  /*2550*/  STG.E desc[UR10][R20.64], R16 ;  /* 0x0000001014007986 */ /* 0x0003e8000c10190a */
[----:B0-----:R-:W1:Y:S01]  /*2560*/  LDG.E R19, desc[UR10][R14.64+0x8] ;  /* 0x0000080a0e137981 */ /* 0x001e62000c1e1900 */
[----:B------:R-:W-:-:S04]  /*2570*/  IMAD.WIDE R22, R11, 0x4, R20 ;  /* 0x000000040b167825 */ /* 0x000fc800078e0214 */
[----:B------:R-:W-:Y:S01]  /*2580*/  FFMA R26, R26, R26, R25 ;  /* 0x0000001a1a1a7223 */ /* 0x000fe20000000019 */
[----:B-1----:R-:W-:-:S05]  /*2590*/  FADD R21, R19, -R4 ;  /* 0x8000000413157221 */ /* 0x002fca0000000000 */
[----:B------:R1:W-:Y:S04]  /*25a0*/  STG.E desc[UR10][R22.64], R21 ;  /* 0x0000001516007986 */ /* 0x0003e8000c10190a */
[----:B------:R-:W2:Y:S01]  /*25b0*/  LDG.E R20, desc[UR10][R14.64+0xc] ;  /* 0x00000c0a0e147981 */ /* 0x000ea2000c1e1900 */
[----:B------:R-:W-:Y:S01]  /*25c0*/  FFMA R27, R27, R27, R26 ;  /* 0x0000001b1b1b7223 */ /* 0x000fe2000000001a */
[----:B------:R-:W-:Y:S01]  /*25d0*/  IMAD.WIDE R18, R11, 0x4, R22 ;  /* 0x000000040b127825 */ /* 0x000fe200078e0216 */
[----:B------:R-:W-:-:S03]  /*25e0*/  IADD3 R10, PT, PT, R10, 0x8, RZ ;  /* 0x000000080a0a7810 */ /* 0x000fc60007ffe0ff */
[----:B------:R-:W-:Y:S01]  /*25f0*/  FFMA R28, R28, R28, R27 ;  /* 0x0000001c1c1c7223 */ /* 0x000fe2000000001b */
[----:B------:R-:W-:Y:S02]  /*2600*/  LEA R0, R11, R0, 0x3 ;  /* 0x000000000b007211 */ /* 0x000fe400078e18ff */
[----:B------:R-:W-:Y:S01]  /*2610*/  ISETP.NE.AND P2, PT, R10, RZ, PT ;  /* 0x000000ff0a00720c */ /* 0x000fe20003f45270 */
[----:B------:R-:W-:Y:S01]  /*2620*/  FFMA R28, R29, R29, R28 ;  /* 0x0000001d1d1c7223 */ /* 0x000fe2000000001c */
[----:B------:R-:W-:-:S03]  /*2630*/  IADD3 R24, PT, PT, R24, 0x8, RZ ;  /* 0x0000000818187810 */ /* 0x000fc60007ffe0ff */
[----:B------:R-:W-:-:S04]  /*2640*/  FFMA R17, R17, R17, R28 ;  /* 0x0000001111117223 */ /* 0x000fc8000000001c */
[----:B------:R-:W-:-:S04]  /*2650*/  FFMA R16, R16, R16, R17 ;  /* 0x0000001010107223 */ /* 0x000fc80000000011 */
[----:B------:R-:W-:Y:S01]  /*2660*/  FFMA R16, R21, R21, R16 ;  /* 0x0000001515107223 */ /* 0x000fe20000000010 */
[----:B--2---:R-:W-:-:S04]  /*2670*/  FADD R27, R20, -R4 ;  /* 0x80000004141b7221 */ /* 0x004fc80000000000 */
[----:B------:R-:W-:Y:S01]  /*2680*/  FFMA R25, R27, R27, R16 ;  /* 0x0000001b1b197223 */ /* 0x000fe20000000010 */
[----:B------:R1:W-:Y:S01]  /*2690*/  STG.E desc[UR10][R18.64], R27 ;  /* 0x0000001b12007986 */ /* 0x0003e2000c10190a */
[----:B------:R-:W-:Y:S05]  /*26a0*/  @P2 BRA `(.L_x_111) ;  /* 0xfffffffc00402947 */ /* 0x000fea000383ffff */
.L_x_110:
[----:B------:R-:W-:Y:S05]  /*26b0*/  @!P1 BRA `(.L_x_109) ;  /* 0x0000000000fc9947 */ /* 0x000fea0003800000 */
[----:B------:R-:W-:Y:S02]  /*26c0*/  ISETP.GE.U32.AND P1, PT, R2, 0x4, PT ;  /* 0x000000040200780c */ /* 0x000fe40003f26070 */
[----:B------:R-:W-:-:S04]  /*26d0*/  LOP3.LUT R20, R3, 0x3, RZ, 0xc0, !PT ;  /* 0x0000000303147812 */ /* 0x000fc800078ec0ff */
[----:B------:R-:W-:-:S07]  /*26e0*/  ISETP.NE.AND P2, PT, R20, RZ, PT ;  /* 0x000000ff1400720c */ /* 0x000fce0003f45270 */
[----:B------:R-:W-:Y:S06]  /*26f0*/  @!P1 BRA `(.L_x_112) ;  /* 0x00000000006c9947 */ /* 0x000fec0003800000 */
[----:B------:R-:W0:Y:S01]  /*2700*/  LDC.64 R10, c[0x0][0x390] ;  /* 0x0000e400ff0a7b82 */ /* 0x000e220000000a00 */
[----:B------:R-:W-:-:S07]  /*2710*/  IADD3 R13, PT, PT, R5, R9, RZ ;  /* 0x00000009050d7210 */ /* 0x000fce0007ffe0ff */
[----:B------:R-:W2:Y:S08]  /*2720*/  LDC R29, c[0x0][0x388] ;  /* 0x0000e200ff1d7b82 */ /* 0x000eb00000000800 */
[----:B-1----:R-:W1:Y:S01]  /*2730*/  LDC.64 R18, c[0x0][0x398] ;  /* 0x0000e600ff127b82 */ /* 0x002e620000000a00 */
[----:B0-----:R-:W-:-:S05]  /*2740*/  IMAD.WIDE R10, R13, 0x4, R10 ;  /* 0x000000040d0a7825 */ /* 0x001fca00078e020a */
[----:B------:R-:W3:Y:S01]  /*2750*/  LDG.E R13, desc[UR10][R10.64] ;  /* 0x0000000a0a0d7981 */ /* 0x000ee2000c1e1900 */
[----:B--2---:R-:W-:-:S04]  /*2760*/  IMAD R15, R9, R29, R6 ;  /* 0x0000001d090f7224 */ /* 0x004fc800078e0206 */
[----:B-1----:R-:W-:-:S04]  /*2770*/  IMAD.WIDE R18, R15, 0x4, R18 ;  /* 0x000000040f127825 */ /* 0x002fc800078e0212 */
[----:B---3--:R-:W-:-:S05]  /*2780*/  FADD R0, R13, -R4 ;  /* 0x800000040d007221 */ /* 0x008fca0000000000 */
[----:B------:R0:W-:Y:S04]  /*2790*/  STG.E desc[UR10][R18.64], R0 ;  /* 0x0000000012007986 */ /* 0x0001e8000c10190a */
[----:B------:R-:W2:Y:S01]  /*27a0*/  LDG.E R15, desc[UR10][R10.64+0x4] ;  /* 0x0000040a0a0f7981 */ /* 0x000ea2000c1e1900 */
[----:B------:R-:W-:-:S04]  /*27b0*/  IMAD.WIDE R12, R29, 0x4, R18 ;  /* 0x000000041d0c7825 */ /* 0x000fc800078e0212 */
[----:B--2---:R-:W-:-:S05]  /*27c0*/  FADD R21, R15, -R4 ;  /* 0x800000040f157221 */ /* 0x004fca0000000000 */
[----:B------:R2:W-:Y:S04]  /*27d0*/  STG.E desc[UR10][R12.64], R21 ;  /* 0x000000150c007986 */ /* 0x0005e8000c10190a */
[----:B------:R-:W3:Y:S01]  /*27e0*/  LDG.E R17, desc[UR10][R10.64+0x8] ;  /* 0x0000080a0a117981 */ /* 0x000ee2000c1e1900 */
[----:B------:R-:W-:-:S04]  /*27f0*/  IMAD.WIDE R14, R29, 0x4, R12 ;  /* 0x000000041d0e7825 */ /* 0x000fc800078e020c */
[----:B---3--:R-:W-:-:S05]  /*2800*/  FADD R23, R17, -R4 ;  /* 0x8000000411177221 */ /* 0x008fca0000000000 */
[----:B------:R2:W-:Y:S04]  /*2810*/  STG.E desc[UR10][R14.64], R23 ;  /* 0x000000170e007986 */ /* 0x0005e8000c10190a */
[----:B------:R-:W3:Y:S01]  /*2820*/  LDG.E R27, desc[UR10][R10.64+0xc] ;  /* 0x00000c0a0a1b7981 */ /* 0x000ee2000c1e1900 */
[----:B------:R-:W-:-:S04]  /*2830*/  IMAD.WIDE R16, R29, 0x4, R14 ;  /* 0x000000041d107825 */ /* 0x000fc800078e020e */
[----:B0-----:R-:W-:Y:S01]  /*2840*/  FFMA R0, R0, R0, R25 ;  /* 0x0000000000007223 */ /* 0x001fe20000000019 */
[----:B------:R-:W-:-:S03]  /*2850*/  IADD3 R9, PT, PT, R9, 0x4, RZ ;  /* 0x0000000409097810 */ /* 0x000fc60007ffe0ff */
[----:B------:R-:W-:-:S04]  /*2860*/  FFMA R0, R21, R21, R0 ;  /* 0x0000001515007223 */ /* 0x000fc80000000000 */
[----:B------:R-:W-:Y:S01]  /*2870*/  FFMA R0, R23, R23, R0 ;  /* 0x0000001717007223 */ /* 0x000fe20000000000 */
[----:B---3--:R-:W-:-:S04]  /*2880*/  FADD R27, R27, -R4 ;  /* 0x800000041b1b7221 */ /* 0x008fc80000000000 */
[----:B------:R-:W-:Y:S01]  /*2890*/  FFMA R25, R27, R27, R0 ;  /* 0x0000001b1b197223 */ /* 0x000fe20000000000 */
[----:B------:R2:W-:Y:S06]  /*28a0*/  STG.E desc[UR10][R16.64], R27 ;  /* 0x0000001b10007986 */ /* 0x0005ec000c10190a */
.L_x_112:
[----:B------:R-:W-:Y:S05]  /*28b0*/  @!P2 BRA `(.L_x_109) ;  /* 0x00000000007ca947 */ /* 0x000fea0003800000 */
[----:B--2---:R-:W0:Y:S01]  /*28c0*/  LDC.64 R14, c[0x0][0x390] ;  /* 0x0000e400ff0e7b82 */ /* 0x004e220000000a00 */
[----:B------:R-:W-:-:S07]  /*28d0*/  ISETP.NE.AND P1, PT, R20, 0x1, PT ;  /* 0x000000011400780c */ /* 0x000fce0003f25270 */
[----:B------:R-:W2:Y:S06]  /*28e0*/  LDC.64 R12, c[0x0][0x398] ;  /* 0x0000e600ff0c7b82 */ /* 0x000eac0000000a00 */
[----:B------:R-:W-:Y:S02]  /*28f0*/  @P1 IADD3 R11, PT, PT, R5, R9, RZ ;  /* 0x00000009050b1210 */ /* 0x000fe40007ffe0ff */
[----:B------:R-:W1:Y:S03]  /*2900*/  @P1 LDC R17, c[0x0][0x388] ;  /* 0x0000e200ff111b82 */ /* 0x000e660000000800 */
[----:B0-----:R-:W-:-:S05]  /*2910*/  @P1 IMAD.WIDE R14, R11, 0x4, R14 ;  /* 0x000000040b0e1825 */ /* 0x001fca00078e020e */
[----:B------:R-:W3:Y:S01]  /*2920*/  @P1 LDG.E R11, desc[UR10][R14.64] ;  /* 0x0000000a0e0b1981 */ /* 0x000ee2000c1e1900 */
[----:B-1----:R-:W-:-:S04]  /*2930*/  @P1 IMAD R19, R9, R17, R6 ;  /* 0x0000001109131224 */ /* 0x002fc800078e0206 */
[----:B--2---:R-:W-:Y:S01]  /*2940*/  @P1 IMAD.WIDE R12, R19, 0x4, R12 ;  /* 0x00000004130c1825 */ /* 0x004fe200078e020c */
[----:B------:R-:W-:-:S03]  /*2950*/  LOP3.LUT R3, R3, 0x1, RZ, 0xc0, !PT ;  /* 0x0000000103037812 */ /* 0x000fc600078ec0ff */
[----:B---3--:R-:W-:Y:S02]  /*2960*/  @P1 FADD R0, R11, -R4 ;  /* 0x800000040b001221 */ /* 0x008fe40000000000 */
[----:B------:R-:W0:Y:S03]  /*2970*/  LDC.64 R10, c[0x0][0x390] ;  /* 0x0000e400ff0a7b82 */ /* 0x000e260000000a00 */
[----:B------:R1:W-:Y:S04]  /*2980*/  @P1 STG.E desc[UR10][R12.64], R0 ;  /* 0x000000000c001986 */ /* 0x0003e8000c10190a */
[----:B------:R-:W2:Y:S01]  /*2990*/  @P1 LDG.E R19, desc[UR10][R14.64+0x4] ;  /* 0x0000040a0e131981 */ /* 0x000ea2000c1e1900 */
[----:B------:R-:W-:Y:S01]  /*29a0*/  ISETP.NE.U32.AND P2, PT, R3, 0x1, PT ;  /* 0x000000010300780c */ /* 0x000fe20003f45070 */
[----:B------:R-:W-:Y:S01]  /*29b0*/  @P1 IMAD.WIDE R16, R17, 0x4, R12 ;  /* 0x0000000411101825 */ /* 0x000fe200078e020c */
[----:B------:R-:W-:Y:S01]  /*29c0*/  @P1 IADD3 R9, PT, PT, R9, 0x2, RZ ;  /* 0x0000000209091810 */ /* 0x000fe20007ffe0ff */
[----:B------:R-:W3:Y:S10]  /*29d0*/  LDC.64 R2, c[0x0][0x398] ;  /* 0x0000e600ff027b82 */ /* 0x000ef40000000a00 */
[----:B------:R-:W-:-:S05]  /*29e0*/  @!P2 IADD3 R5, PT, PT, R5, R9, RZ ;  /* 0x000000090505a210 */ /* 0x000fca0007ffe0ff */
[----:B0-----:R-:W-:Y:S02]  /*29f0*/  @!P2 IMAD.WIDE R10, R5, 0x4, R10 ;  /* 0x00000004050aa825 */ /* 0x001fe400078e020a */
[----:B------:R-:W0:Y:S02]  /*2a00*/  @!P2 LDC R5, c[0x0][0x388] ;  /* 0x0000e200ff05ab82 */ /* 0x000e240000000800 */
[----:B--2---:R-:W-:-:S05]  /*2a10*/  @P1 FADD R19, R19, -R4 ;  /* 0x8000000413131221 */ /* 0x004fca0000000000 */
[----:B------:R4:W-:Y:S04]  /*2a20*/  @P1 STG.E desc[UR10][R16.64], R19 ;  /* 0x0000001310001986 */ /* 0x0009e8000c10190a */
[----:B------:R-:W2:Y:S01]  /*2a30*/  @!P2 LDG.E R11, desc[UR10][R10.64] ;  /* 0x0000000a0a0ba981 */ /* 0x000ea2000c1e1900 */
[----:B0-----:R-:W-:Y:S02]  /*2a40*/  @!P2 IMAD R9, R9, R5, R6 ;  /* 0x000000050909a224 */ /* 0x001fe400078e0206 */
[----:B-1----:R-:W-:Y:S02]  /*2a50*/  @P1 FFMA R0, R0, R0, R25 ;  /* 0x0000000000001223 */ /* 0x002fe40000000019 */
[----:B---3--:R-:W-:-:S04]  /*2a60*/  @!P2 IMAD.WIDE R2, R9, 0x4, R2 ;  /* 0x000000040902a825 */ /* 0x008fc800078e0202 */
[----:B------:R-:W-:Y:S01]  /*2a70*/  @P1 FFMA R25, R19, R19, R0 ;  /* 0x0000001313191223 */ /* 0x000fe20000000000 */
[----:B--2---:R-:W-:-:S04]  /*2a80*/  @!P2 FADD R4, R11, -R4 ;  /* 0x800000040b04a221 */ /* 0x004fc80000000000 */
[----:B------:R-:W-:Y:S01]  /*2a90*/  @!P2 FFMA R25, R4, R4, R25 ;  /* 0x000000040419a223 */ /* 0x000fe20000000019 */
[----:B------:R4:W-:Y:S06]  /*2aa0*/  @!P2 STG.E desc[UR10][R2.64], R4 ;  /* 0x000000040200a986 */ /* 0x0009ec000c10190a */
.L_x_109:
[----:B----4-:R-:W-:Y:S01]  /*2ab0*/  IADD3 R2, PT, PT, R25, -0xd000000, RZ ;  /* 0xf300000019027810 */ /* 0x010fe20007ffe0ff */
[----:B------:R0:W3:Y:S01]  /*2ac0*/  MUFU.RSQ R0, R25 ;  /* 0x0000001900007308 */ /* 0x0000e20000001400 */
[----:B------:R-:W-:Y:S02]  /*2ad0*/  BSSY.RECONVERGENT B0, `(.L_x_113) ;  /* 0x000000b000007945 */ /* 0x000fe40003800200 */
[----:B------:R-:W-:-:S13]  /*2ae0*/  ISETP.GT.U32.AND P1, PT, R2, 0x727fffff, PT ;  /* 0x727fffff0200780c */ /* 0x000fda0003f24070 */
[----:B0-----:R-:W-:Y:S05]  /*2af0*/  @!P1 BRA `(.L_x_114) ;  /* 0x0000000000109947 */ /* 0x001fea0003800000 */
[----:B------:R-:W-:-:S07]  /*2b00*/  MOV R9, 0x2b20 ;  /* 0x00002b2000097802 */ /* 0x000fce0000000f00 */
[----:B-123--:R-:W-:Y:S05]  /*2b10*/  CALL.REL.NOINC `($__internal_0_$__cuda_sm20_sqrt_rn_f32_slowpath) ;  /* 0x0000002400187944 */ /* 0x00efea0003c00000 */
[----:B------:R-:W-:Y:S01]  /*2b20*/  MOV R20, R0 ;  /* 0x0000000000147202 */ /* 0x000fe20000000f00 */
[----:B------:R-:W-:Y:S06]  /*2b30*/  BRA `(.L_x_115) ;  /* 0x0000000000107947 */ /* 0x000fec0003800000 */
.L_x_114:
[C---:B---3--:R-:W-:Y:S01]  /*2b40*/  FMUL.FTZ R20, R0.reuse, R25 ;  /* 0x0000001900147220 */ /* 0x048fe20000410000 */
[----:B------:R-:W-:-:S03]  /*2b50*/  FMUL.FTZ R0, R0, 0.5 ;  /* 0x3f00000000007820 */ /* 0x000fc60000410000 */
[----:B------:R-:W-:-:S04]  /*2b60*/  FFMA R25, -R20, R20, R25 ;  /* 0x0000001414197223 */ /* 0x000fc80000000119 */
[----:B------:R-:W-:-:S07]  /*2b70*/  FFMA R20, R25, R0, R20 ;  /* 0x0000000019147223 */ /* 0x000fce0000000014 */
.L_x_115:
[----:B------:R-:W-:Y:S05]  /*2b80*/  BSYNC.RECONVERGENT B0 ;  /* 0x0000000000007941 */ /* 0x000fea0003800200 */
.L_x_113:
[----:B------:R-:W-:Y:S05]  /*2b90*/  @!P0 EXIT ;  /* 0x000000000000894d */ /* 0x000fea0003800000 */
[----:B------:R-:W0:Y:S01]  /*2ba0*/  LDCU UR5, c[0x0][0x384] ;  /* 0x00007080ff0577ac */ /* 0x000e220008000800 */
[----:B------:R-:W-:Y:S01]  /*2bb0*/  UMOV UR4, URZ ;  /* 0x000000ff00047c82 */ /* 0x000fe20008000000 */
[----:B0-----:R-:W-:Y:S02]  /*2bc0*/  UISETP.GE.U32.AND UP0, UPT, UR5, 0x10, UPT ;  /* 0x000000100500788c */ /* 0x001fe4000bf06070 */
[----:B------:R-:W-:-:S07]  /*2bd0*/  ULOP3.LUT UR6, UR5, 0xf, URZ, 0xc0, !UPT ;  /* 0x0000000f05067892 */ /* 0x000fce000f8ec0ff */
[----:B------:R-:W-:Y:S05]  /*2be0*/  BRA.U !UP0, `(.L_x_116) ;  /* 0x00000011089c7547 */ /* 0x000fea000b800000 */
[----:B------:R-:W0:Y:S01]  /*2bf0*/  LDC R5, c[0x0][0x388] ;  /* 0x0000e200ff057b82 */ /* 0x000e220000000800 */
[----:B------:R-:W-:Y:S01]  /*2c00*/  ULOP3.LUT UR4, UR5, 0x7ffffff0, URZ, 0xc0, !UPT ;  /* 0x7ffffff005047892 */ /* 0x000fe2000f8ec0ff */
[----:B------:R-:W-:-:S03]  /*2c10*/  MOV R4, R6 ;  /* 0x0000000600047202 */ /* 0x000fc60000000f00 */
[----:B------:R-:W-:-:S03]  /*2c20*/  UIADD3 UR5, UPT, UPT, -UR4, URZ, URZ ;  /* 0x000000ff04057290 */ /* 0x000fc6000fffe1ff */
[----:B--2---:R-:W2:Y:S09]  /*2c30*/  LDC.64 R14, c[0x0][0x398] ;  /* 0x0000e600ff0e7b82 */ /* 0x004eb20000000a00 */
.L_x_149:
[----:B--2---:R-:W-:-:S05]  /*2c40*/  IMAD.WIDE R16, R4, 0x4, R14 ;  /* 0x0000000404107825 */ /* 0x004fca00078e020e */
[----:B------:R-:W2:Y:S01]  /*2c50*/  LDG.E R3, desc[UR10][R16.64] ;  /* 0x0000000a10037981 */ /* 0x000ea2000c1e1900 */
[----:B---3--:R-:W3:Y:S01]  /*2c60*/  MUFU.RCP R9, R20 ;  /* 0x0000001400097308 */ /* 0x008ee20000001000 */
[----:B------:R-:W-:Y:S01]  /*2c70*/  UIADD3 UR5, UPT, UPT, UR5, 0x10, URZ ;  /* 0x0000001005057890 */ /* 0x000fe2000fffe0ff */
[----:B------:R-:W-:Y:S03]  /*2c80*/  BSSY.RECONVERGENT B2, `(.L_x_117) ;  /* 0x000000d000027945 */ /* 0x000fe60003800200 */
[----:B------:R-:W-:Y:S01]  /*2c90*/  UISETP.NE.AND UP0, UPT, UR5, URZ, UPT ;  /* 0x000000ff0500728c */ /* 0x000fe2000bf05270 */
[----:B---3--:R-:W-:-:S04]  /*2ca0*/  FFMA R0, R9, -R20, 1 ;  /* 0x3f80000009007423 */ /* 0x008fc80000000814 */
[----:B------:R-:W-:Y:S01]  /*2cb0*/  FFMA R0, R9, R0, R9 ;  /* 0x0000000009007223 */ /* 0x000fe20000000009 */
[----:B--2---:R-:W2:Y:S03]  /*2cc0*/  FCHK P0, R3, R20 ;  /* 0x0000001403007302 */ /* 0x004ea60000000000 */
[----:B------:R-:W-:-:S04]  /*2cd0*/  FFMA R9, R3, R0, RZ ;  /* 0x0000000003097223 */ /* 0x000fc800000000ff */
[----:B------:R-:W-:-:S04]  /*2ce0*/  FFMA R2, R9, -R20, R3 ;  /* 0x8000001409027223 */ /* 0x000fc80000000003 */
[----:B------:R-:W-:Y:S01]  /*2cf0*/  FFMA R9, R0, R2, R9 ;  /* 0x0000000200097223 */ /* 0x000fe20000000009 */
[----:B--2---:R-:W-:Y:S06]  /*2d00*/  @!P0 BRA `(.L_x_118) ;  /* 0x0000000000108947 */ /* 0x004fec0003800000 */
[----:B------:R-:W-:Y:S02]  /*2d10*/  MOV R0, R20 ;  /* 0x0000001400007202 */ /* 0x000fe40000000f00 */
[----:B------:R-:W-:-:S07]  /*2d20*/  MOV R10, 0x2d40 ;  /* 0x00002d40000a7802 */ /* 0x000fce0000000f00 */
[----:B01----:R-:W-:Y:S05]  /*2d30*/  CALL.REL.NOINC `($__internal_1_$__cuda_sm3x_div_rn_noftz_f32_slowpath) ;  /* 0x0000002000e87944 */ /* 0x003fea0003c00000 */
[----:B------:R-:W-:-:S07]  /*2d40*/  MOV R9, R0 ;  /* 0x0000000000097202 */ /* 0x000fce0000000f00 */
.L_x_118:
[----:B------:R-:W-:Y:S05]  /*2d50*/  BSYNC.RECONVERGENT B2 ;  /* 0x0000000000027941 */ /* 0x000fea0003800200 */
.L_x_117:
[----:B0-----:R-:W-:Y:S01]  /*2d60*/  IMAD.WIDE R12, R5, 0x4, R16 ;  /* 0x00000004050c7825 */ /* 0x001fe200078e0210 */
[----:B------:R0:W-:Y:S04]  /*2d70*/  STG.E desc[UR10][R16.64], R9 ;  /* 0x0000000910007986 */ /* 0x0001e8000c10190a */
[----:B------:R-:W2:Y:S01]  /*2d80*/  LDG.E R10, desc[UR10][R12.64] ;  /* 0x0000000a0c0a7981 */ /* 0x000ea2000c1e1900 */
[----:B------:R-:W3:Y:S01]  /*2d90*/  MUFU.RCP R3, R20 ;  /* 0x0000001400037308 */ /* 0x000ee20000001000 */
[----:B------:R-:W-:Y:S01]  /*2da0*/  BSSY.RECONVERGENT B2, `(.L_x_119) ;  /* 0x000000d000027945 */ /* 0x000fe20003800200 */
[----:B---3--:R-:W-:-:S04]  /*2db0*/  FFMA R0, R3, -R20, 1 ;  /* 0x3f80000003007423 */ /* 0x008fc80000000814 */
[----:B------:R-:W-:Y:S02]  /*2dc0*/  FFMA R0, R3, R0, R3 ;  /* 0x0000000003007223 */ /* 0x000fe40000000003 */
[----:B--2---:R-:W2:Y:S02]  /*2dd0*/  FCHK P0, R10, R20 ;  /* 0x000000140a007302 */ /* 0x004ea40000000000 */
[----:B------:R-:W-:-:S04]  /*2de0*/  FFMA R3, R0, R10, RZ ;  /* 0x0000000a00037223 */ /* 0x000fc800000000ff */
[----:B------:R-:W-:-:S04]  /*2df0*/  FFMA R2, R3, -R20, R10 ;  /* 0x8000001403027223 */ /* 0x000fc8000000000a */
[----:B------:R-:W-:Y:S01]  /*2e00*/  FFMA R3, R0, R2, R3 ;  /* 0x0000000200037223 */ /* 0x000fe20000000003 */
[----:B0-2---:R-:W-:Y:S06]  /*2e10*/  @!P0 BRA `(.L_x_120) ;  /* 0x0000000000148947 */ /* 0x005fec0003800000 */
[----:B------:R-:W-:Y:S02]  /*2e20*/  MOV R3, R10 ;  /* 0x0000000a00037202 */ /* 0x000fe40000000f00 */
[----:B------:R-:W-:Y:S02]  /*2e30*/  MOV R0, R20 ;  /* 0x0000001400007202 */ /* 0x000fe40000000f00 */
[----:B------:R-:W-:-:S07]  /*2e40*/  MOV R10, 0x2e60 ;  /* 0x00002e60000a7802 */ /* 0x000fce0000000f00 */
[----:B-1----:R-:W-:Y:S05]  /*2e50*/  CALL.REL.NOINC `($__internal_1_$__cuda_sm3x_div_rn_noftz_f32_slowpath) ;  /* 0x0000002000a07944 */ /* 0x002fea0003c00000 */
[----:B------:R-:W-:-:S07]  /*2e60*/  MOV R3, R0 ;  /* 0x0000000000037202 */ /* 0x000fce0000000f00 */
.L_x_120:
[----:B------:R-:W-:Y:S05]  /*2e70*/  BSYNC.RECONVERGENT B2 ;  /* 0x0000000000027941 */ /* 0x000fea0003800200 */
.L_x_119:
[----:B------:R-:W-:Y:S01]  /*2e80*/  IMAD.WIDE R16, R5, 0x4, R12 ;  /* 0x0000000405107825 */ /* 0x000fe200078e020c */
        /* <DEDUP_REMOVED lines=16> */
.L_x_122:
[----:B------:R-:W-:Y:S05]  /*2f90*/  BSYNC.RECONVERGENT B2 ;  /* 0x0000000000027941 */ /* 0x000fea0003800200 */
.L_x_121:
        /* <DEDUP_REMOVED lines=17> */
.L_x_124:
[----:B------:R-:W-:Y:S05]  /*30b0*/  BSYNC.RECONVERGENT B2 ;  /* 0x0000000000027941 */ /* 0x000fea0003800200 */
.L_x_123:
        /* <DEDUP_REMOVED lines=17> */
.L_x_126:
[----:B------:R-:W-:Y:S05]  /*31d0*/  BSYNC.RECONVERGENT B2 ;  /* 0x0000000000027941 */ /* 0x000fea0003800200 */
.L_x_125:
        /* <DEDUP_REMOVED lines=17> */
.L_x_128:
[----:B------:R-:W-:Y:S05]  /*32f0*/  BSYNC.RECONVERGENT B2 ;  /* 0x0000000000027941 */ /* 0x000fea0003800200 */
.L_x_127:
        /* <DEDUP_REMOVED lines=17> */
.L_x_130:
[----:B------:R-:W-:Y:S05]  /*3410*/  BSYNC.RECONVERGENT B2 ;  /* 0x0000000000027941 */ /* 0x000fea0003800200 */
.L_x_129:
        /* <DEDUP_REMOVED lines=17> */
.L_x_132:
[----:B------:R-:W-:Y:S05]  /*3530*/  BSYNC.RECONVERGENT B2 ;  /* 0x0000000000027941 */ /* 0x000fea0003800200 */
.L_x_131:
        /* <DEDUP_REMOVED lines=17> */
.L_x_134:
[----:B------:R-:W-:Y:S05]  /*3650*/  BSYNC.RECONVERGENT B2 ;  /* 0x0000000000027941 */ /* 0x000fea0003800200 */
.L_x_133:
        /* <DEDUP_REMOVED lines=17> */
.L_x_136:
[----:B------:R-:W-:Y:S05]  /*3770*/  BSYNC.RECONVERGENT B2 ;  /* 0x0000000000027941 */ /* 0x000fea0003800200 */
.L_x_135:
        /* <DEDUP_REMOVED lines=17> */
.L_x_138:
[----:B------:R-:W-:Y:S05]  /*3890*/  BSYNC.RECONVERGENT B2 ;  /* 0x0000000000027941 */ /* 0x000fea0003800200 */
.L_x_137:
        /* <DEDUP_REMOVED lines=17> */
.L_x_140:
[----:B------:R-:W-:Y:S05]  /*39b0*/  BSYNC.RECONVERGENT B2 ;  /* 0x0000000000027941 */ /* 0x000fea0003800200 */
.L_x_139:
        /* <DEDUP_REMOVED lines=17> */
.L_x_142:
[----:B------:R-:W-:Y:S05]  /*3ad0*/  BSYNC.RECONVERGENT B2 ;  /* 0x0000000000027941 */ /* 0x000fea0003800200 */
.L_x_141:
        /* <DEDUP_REMOVED lines=17> */
.L_x_144:
[----:B------:R-:W-:Y:S05]  /*3bf0*/  BSYNC.RECONVERGENT B2 ;  /* 0x0000000000027941 */ /* 0x000fea0003800200 */
.L_x_143:
        /* <DEDUP_REMOVED lines=17> */
.L_x_146:
[----:B------:R-:W-:Y:S05]  /*3d10*/  BSYNC.RECONVERGENT B2 ;  /* 0x0000000000027941 */ /* 0x000fea0003800200 */
.L_x_145:
        /* <DEDUP_REMOVED lines=16> */
.L_x_148:
[----:B------:R-:W-:Y:S05]  /*3e20*/  BSYNC.RECONVERGENT B2 ;  /* 0x0000000000027941 */ /* 0x000fea0003800200 */
.L_x_147:
[----:B------:R3:W-:Y:S01]  /*3e30*/  STG.E desc[UR10][R12.64], R0 ;  /* 0x000000000c007986 */ /* 0x0007e2000c10190a */
[----:B------:R-:W-:Y:S01]  /*3e40*/  LEA R4, R5, R4, 0x4 ;  /* 0x0000000405047211 */ /* 0x000fe200078e20ff */
[----:B------:R-:W-:Y:S06]  /*3e50*/  BRA.U UP0, `(.L_x_149) ;  /* 0xffffffed00787547 */ /* 0x000fec000b83ffff */
.L_x_116:
[----:B------:R-:W-:-:S13]  /*3e60*/  ISETP.NE.AND P0, PT, RZ, UR6, PT ;  /* 0x00000006ff007c0c */ /* 0x000fda000bf05270 */
[----:B------:R-:W-:Y:S05]  /*3e70*/  @!P0 EXIT ;  /* 0x000000000000894d */ /* 0x000fea0003800000 */
[----:B------:R-:W0:Y:S01]  /*3e80*/  LDCU UR5, c[0x0][0x384] ;  /* 0x00007080ff0577ac */ /* 0x000e220008000800 */
[----:B------:R-:W-:Y:S02]  /*3e90*/  UISETP.GE.U32.AND UP0, UPT, UR6, 0x8, UPT ;  /* 0x000000080600788c */ /* 0x000fe4000bf06070 */
[----:B0-----:R-:W-:-:S07]  /*3ea0*/  ULOP3.LUT UR5, UR5, 0x7, URZ, 0xc0, !UPT ;  /* 0x0000000705057892 */ /* 0x001fce000f8ec0ff */
[----:B------:R-:W-:Y:S05]  /*3eb0*/  BRA.U !UP0, `(.L_x_150) ;  /* 0x0000000908687547 */ /* 0x000fea000b800000 */
[----:B------:R-:W0:Y:S08]  /*3ec0*/  LDC R3, c[0x0][0x388] ;  /* 0x0000e200ff037b82 */ /* 0x000e300000000800 */
[----:B--23--:R-:W2:Y:S01]  /*3ed0*/  LDC.64 R12, c[0x0][0x398] ;  /* 0x0000e600ff0c7b82 */ /* 0x00cea20000000a00 */
[----:B0-----:R-:W-:-:S04]  /*3ee0*/  IMAD R3, R3, UR4, R6 ;  /* 0x0000000403037c24 */ /* 0x001fc8000f8e0206 */
[----:B--2---:R-:W-:-:S05]  /*3ef0*/  IMAD.WIDE R12, R3, 0x4, R12 ;  /* 0x00000004030c7825 */ /* 0x004fca00078e020c */
[----:B------:R-:W2:Y:S01]  /*3f00*/  LDG.E R4, desc[UR10][R12.64] ;  /* 0x0000000a0c047981 */ /* 0x000ea2000c1e1900 */
[----:B------:R-:W0:Y:S01]  /*3f10*/  MUFU.RCP R3, R20 ;  /* 0x0000001400037308 */ /* 0x000e220000001000 */
[----:B------:R-:W-:Y:S01]  /*3f20*/  BSSY.RECONVERGENT B2, `(.L_x_151) ;  /* 0x000000d000027945 */ /* 0x000fe20003800200 */
[----:B0-----:R-:W-:-:S04]  /*3f30*/  FFMA R0, R3, -R20, 1 ;  /* 0x3f80000003007423 */ /* 0x001fc80000000814 */
[----:B------:R-:W-:Y:S02]  /*3f40*/  FFMA R0, R3, R0, R3 ;  /* 0x0000000003007223 */ /* 0x000fe40000000003 */
[----:B--2---:R-:W0:Y:S02]  /*3f50*/  FCHK P0, R4, R20 ;  /* 0x0000001404007302 */ /* 0x004e240000000000 */
[----:B------:R-:W-:-:S04]  /*3f60*/  FFMA R3, R0, R4, RZ ;  /* 0x0000000400037223 */ /* 0x000fc800000000ff */
[----:B------:R-:W-:-:S04]  /*3f70*/  FFMA R2, R3, -R20, R4 ;  /* 0x8000001403027223 */ /* 0x000fc80000000004 */
[----:B------:R-:W-:Y:S01]  /*3f80*/  FFMA R3, R0, R2, R3 ;  /* 0x0000000200037223 */ /* 0x000fe20000000003 */
[----:B0-----:R-:W-:Y:S06]  /*3f90*/  @!P0 BRA `(.L_x_152) ;  /* 0x0000000000148947 */ /* 0x001fec0003800000 */
[----:B------:R-:W-:Y:S02]  /*3fa0*/  MOV R3, R4 ;  /* 0x0000000400037202 */ /* 0x000fe40000000f00 */
[----:B------:R-:W-:Y:S02]  /*3fb0*/  MOV R0, R20 ;  /* 0x0000001400007202 */ /* 0x000fe40000000f00 */
[----:B------:R-:W-:-:S07]  /*3fc0*/  MOV R10, 0x3fe0 ;  /* 0x00003fe0000a7802 */ /* 0x000fce0000000f00 */
[----:B-1----:R-:W-:Y:S05]  /*3fd0*/  CALL.REL.NOINC `($__internal_1_$__cuda_sm3x_div_rn_noftz_f32_slowpath) ;  /* 0x0000001000407944 */ /* 0x002fea0003c00000 */
[----:B------:R-:W-:-:S07]  /*3fe0*/  MOV R3, R0 ;  /* 0x0000000000037202 */ /* 0x000fce0000000f00 */
.L_x_152:
[----:B------:R-:W-:Y:S05]  /*3ff0*/  BSYNC.RECONVERGENT B2 ;  /* 0x0000000000027941 */ /* 0x000fea0003800200 */
.L_x_151:
[----:B------:R-:W0:Y:S01]  /*4000*/  LDC R5, c[0x0][0x388] ;  /* 0x0000e200ff057b82 */ /* 0x000e220000000800 */
[----:B------:R2:W-:Y:S01]  /*4010*/  STG.E desc[UR10][R12.64], R3 ;  /* 0x000000030c007986 */ /* 0x0005e2000c10190a */
[----:B0-----:R-:W-:-:S05]  /*4020*/  IMAD.WIDE R4, R5, 0x4, R12 ;  /* 0x0000000405047825 */ /* 0x001fca00078e020c */
[----:B------:R-:W3:Y:S01]  /*4030*/  LDG.E R10, desc[UR10][R4.64] ;  /* 0x0000000a040a7981 */ /* 0x000ee2000c1e1900 */
[----:B------:R-:W0:Y:S01]  /*4040*/  MUFU.RCP R9, R20 ;  /* 0x0000001400097308 */ /* 0x000e220000001000 */
[----:B------:R-:W-:Y:S01]  /*4050*/  BSSY.RECONVERGENT B2, `(.L_x_153) ;  /* 0x000000d000027945 */ /* 0x000fe20003800200 */
[----:B0-----:R-:W-:-:S04]  /*4060*/  FFMA R0, R9, -R20, 1 ;  /* 0x3f80000009007423 */ /* 0x001fc80000000814 */
[----:B------:R-:W-:Y:S02]  /*4070*/  FFMA R0, R9, R0, R9 ;  /* 0x0000000009007223 */ /* 0x000fe40000000009 */
[----:B---3--:R-:W0:Y:S02]  /*4080*/  FCHK P0, R10, R20 ;  /* 0x000000140a007302 */ /* 0x008e240000000000 */
        /* <DEDUP_REMOVED lines=9> */
.L_x_154:
[----:B------:R-:W-:Y:S05]  /*4120*/  BSYNC.RECONVERGENT B2 ;  /* 0x0000000000027941 */ /* 0x000fea0003800200 */
.L_x_153:
        /* <DEDUP_REMOVED lines=18> */
.L_x_156:
[----:B------:R-:W-:Y:S05]  /*4250*/  BSYNC.RECONVERGENT B2 ;  /* 0x0000000000027941 */ /* 0x000fea0003800200 */
.L_x_155:
        /* <DEDUP_REMOVED lines=18> */
.L_x_158:
[----:B------:R-:W-:Y:S05]  /*4380*/  BSYNC.RECONVERGENT B2 ;  /* 0x0000000000027941 */ /* 0x000fea0003800200 */
.L_x_157:
        /* <DEDUP_REMOVED lines=18> */
.L_x_160:
[----:B------:R-:W-:Y:S05]  /*44b0*/  BSYNC.RECONVERGENT B2 ;  /* 0x0000000000027941 */ /* 0x000fea0003800200 */
.L_x_159:
        /* <DEDUP_REMOVED lines=18> */
.L_x_162:
[----:B------:R-:W-:Y:S05]  /*45e0*/  BSYNC.RECONVERGENT B2 ;  /* 0x0000000000027941 */ /* 0x000fea0003800200 */
.L_x_161:
        /* <DEDUP_REMOVED lines=18> */
.L_x_164:
[----:B------:R-:W-:Y:S05]  /*4710*/  BSYNC.RECONVERGENT B2 ;  /* 0x0000000000027941 */ /* 0x000fea0003800200 */
.L_x_163:
        /* <DEDUP_REMOVED lines=17> */
.L_x_166:
[----:B------:R-:W-:Y:S05]  /*4830*/  BSYNC.RECONVERGENT B2 ;  /* 0x0000000000027941 */ /* 0x000fea0003800200 */
.L_x_165:
[----:B------:R0:W-:Y:S01]  /*4840*/  STG.E desc[UR10][R4.64], R0 ;  /* 0x0000000004007986 */ /* 0x0001e2000c10190a */
[----:B------:R-:W-:-:S12]  /*4850*/  UIADD3 UR4, UPT, UPT, UR4, 0x8, URZ ;  /* 0x0000000804047890 */ /* 0x000fd8000fffe0ff */
.L_x_150:
[----:B------:R-:W-:-:S13]  /*4860*/  ISETP.NE.AND P0, PT, RZ, UR5, PT ;  /* 0x00000005ff007c0c */ /* 0x000fda000bf05270 */
[----:B------:R-:W-:Y:S05]  /*4870*/  @!P0 EXIT ;  /* 0x000000000000894d */ /* 0x000fea0003800000 */
[----:B------:R-:W4:Y:S01]  /*4880*/  LDCU UR6, c[0x0][0x384] ;  /* 0x00007080ff0677ac */ /* 0x000f220008000800 */
[----:B------:R-:W-:Y:S02]  /*4890*/  UISETP.GE.U32.AND UP0, UPT, UR5, 0x4, UPT ;  /* 0x000000040500788c */ /* 0x000fe4000bf06070 */
[----:B----4-:R-:W-:-:S07]  /*48a0*/  ULOP3.LUT UR6, UR6, 0x3, URZ, 0xc0, !UPT ;  /* 0x0000000306067892 */ /* 0x010fce000f8ec0ff */
[----:B------:R-:W-:Y:S05]  /*48b0*/  BRA.U !UP0, `(.L_x_167) ;  /* 0x0000000508387547 */ /* 0x000fea000b800000 */
[----:B------:R-:W4:Y:S08]  /*48c0*/  LDC R3, c[0x0][0x388] ;  /* 0x0000e200ff037b82 */ /* 0x000f300000000800 */
[----:B0-----:R-:W0:Y:S01]  /*48d0*/  LDC.64 R4, c[0x0][0x398] ;  /* 0x0000e600ff047b82 */ /* 0x001e220000000a00 */
[----:B----4-:R-:W-:-:S04]  /*48e0*/  IMAD R3, R3, UR4, R6 ;  /* 0x0000000403037c24 */ /* 0x010fc8000f8e0206 */
[----:B0-----:R-:W-:-:S05]  /*48f0*/  IMAD.WIDE R4, R3, 0x4, R4 ;  /* 0x0000000403047825 */ /* 0x001fca00078e0204 */
[----:B------:R-:W4:Y:S01]  /*4900*/  LDG.E R6, desc[UR10][R4.64] ;  /* 0x0000000a04067981 */ /* 0x000f22000c1e1900 */
[----:B------:R-:W3:Y:S01]  /*4910*/  MUFU.RCP R3, R20 ;  /* 0x0000001400037308 */ /* 0x000ee20000001000 */
[----:B------:R-:W-:Y:S01]  /*4920*/  BSSY.RECONVERGENT B2, `(.L_x_168) ;  /* 0x000000d000027945 */ /* 0x000fe20003800200 */
[----:B---3--:R-:W-:-:S04]  /*4930*/  FFMA R0, R3, -R20, 1 ;  /* 0x3f80000003007423 */ /* 0x008fc80000000814 */
[----:B------:R-:W-:Y:S02]  /*4940*/  FFMA R0, R3, R0, R3 ;  /* 0x0000000003007223 */ /* 0x000fe40000000003 */
[----:B----4-:R-:W0:Y:S02]  /*4950*/  FCHK P0, R6, R20 ;  /* 0x0000001406007302 */ /* 0x010e240000000000 */
[----:B------:R-:W-:-:S04]  /*4960*/  FFMA R3, R0, R6, RZ ;  /* 0x0000000600037223 */ /* 0x000fc800000000ff */
[----:B------:R-:W-:-:S04]  /*4970*/  FFMA R2, R3, -R20, R6 ;  /* 0x8000001403027223 */ /* 0x000fc80000000006 */
[----:B------:R-:W-:Y:S01]  /*4980*/  FFMA R3, R0, R2, R3 ;  /* 0x0000000200037223 */ /* 0x000fe20000000003 */
[----:B0-----:R-:W-:Y:S06]  /*4990*/  @!P0 BRA `(.L_x_169) ;  /* 0x0000000000148947 */ /* 0x001fec0003800000 */
[----:B------:R-:W-:Y:S02]  /*49a0*/  MOV R3, R6 ;  /* 0x0000000600037202 */ /* 0x000fe40000000f00 */
[----:B------:R-:W-:Y:S02]  /*49b0*/  MOV R0, R20 ;  /* 0x0000001400007202 */ /* 0x000fe40000000f00 */
[----:B------:R-:W-:-:S07]  /*49c0*/  MOV R10, 0x49e0 ;  /* 0x000049e0000a7802 */ /* 0x000fce0000000f00 */
[----:B-12---:R-:W-:Y:S05]  /*49d0*/  CALL.REL.NOINC `($__internal_1_$__cuda_sm3x_div_rn_noftz_f32_slowpath) ;  /* 0x0000000400c07944 */ /* 0x006fea0003c00000 */
[----:B------:R-:W-:-:S07]  /*49e0*/  MOV R3, R0 ;  /* 0x0000000000037202 */ /* 0x000fce0000000f00 */
.L_x_169:
[----:B------:R-:W-:Y:S05]  /*49f0*/  BSYNC.RECONVERGENT B2 ;  /* 0x0000000000027941 */ /* 0x000fea0003800200 */
.L_x_168:
[----:B--2---:R-:W0:Y:S01]  /*4a00*/  LDC R13, c[0x0][0x388] ;  /* 0x0000e200ff0d7b82 */ /* 0x004e220000000800 */
        /* <DEDUP_REMOVED lines=17> */
.L_x_171:
[----:B------:R-:W-:Y:S05]  /*4b20*/  BSYNC.RECONVERGENT B2 ;  /* 0x0000000000027941 */ /* 0x000fea0003800200 */
.L_x_170:
        /* <DEDUP_REMOVED lines=18> */
.L_x_173:
[----:B------:R-:W-:Y:S05]  /*4c50*/  BSYNC.RECONVERGENT B2 ;  /* 0x0000000000027941 */ /* 0x000fea0003800200 */
.L_x_172:
        /* <DEDUP_REMOVED lines=17> */
.L_x_175:
[----:B------:R-:W-:Y:S05]  /*4d70*/  BSYNC.RECONVERGENT B2 ;  /* 0x0000000000027941 */ /* 0x000fea0003800200 */
.L_x_174:
[----:B------:R4:W-:Y:S01]  /*4d80*/  STG.E desc[UR10][R12.64], R0 ;  /* 0x000000000c007986 */ /* 0x0009e2000c10190a */
[----:B------:R-:W-:-:S12]  /*4d90*/  UIADD3 UR4, UPT, UPT, UR4, 0x4, URZ ;  /* 0x0000000404047890 */ /* 0x000fd8000fffe0ff */
.L_x_167:
[----:B------:R-:W-:-:S13]  /*4da0*/  ISETP.NE.AND P0, PT, RZ, UR6, PT ;  /* 0x00000006ff007c0c */ /* 0x000fda000bf05270 */
[----:B------:R-:W-:Y:S05]  /*4db0*/  @!P0 EXIT ;  /* 0x000000000000894d */ /* 0x000fea0003800000 */
[----:B0--34-:R-:W0:Y:S01]  /*4dc0*/  LDC R0, c[0x0][0x388] ;  /* 0x0000e200ff007b82 */ /* 0x019e220000000800 */
[----:B------:R-:W3:Y:S01]  /*4dd0*/  LDCU UR7, c[0x0][0x388] ;  /* 0x00007100ff0777ac */ /* 0x000ee20008000800 */
[----:B------:R-:W-:-:S06]  /*4de0*/  UIADD3 UR5, UPT, UPT, -UR6, URZ, URZ ;  /* 0x000000ff06057290 */ /* 0x000fcc000fffe1ff */
[----:B------:R-:W4:Y:S01]  /*4df0*/  LDC.64 R4, c[0x0][0x398] ;  /* 0x0000e600ff047b82 */ /* 0x000f220000000a00 */
[----:B0-----:R-:W-:-:S04]  /*4e00*/  IMAD R7, R0, UR4, R7 ;  /* 0x0000000400077c24 */ /* 0x001fc8000f8e0207 */
[----:B---3--:R-:W-:-:S07]  /*4e10*/  IMAD R7, R8, 0x79, R7 ;  /* 0x0000007908077824 */ /* 0x008fce00078e0207 */
.L_x_178:
[----:B0-2-4-:R-:W-:-:S05]  /*4e20*/  IMAD.WIDE R12, R7, 0x4, R4 ;  /* 0x00000004070c7825 */ /* 0x015fca00078e0204 */
[----:B------:R-:W2:Y:S01]  /*4e30*/  LDG.E R6, desc[UR10][R12.64] ;  /* 0x0000000a0c067981 */ /* 0x000ea2000c1e1900 */
[----:B------:R-:W0:Y:S01]  /*4e40*/  MUFU.RCP R3, R20 ;  /* 0x0000001400037308 */ /* 0x000e220000001000 */
[----:B------:R-:W-:Y:S01]  /*4e50*/  UIADD3 UR5, UPT, UPT, UR5, 0x1, URZ ;  /* 0x0000000105057890 */ /* 0x000fe2000fffe0ff */
[----:B------:R-:W-:Y:S03]  /*4e60*/  BSSY.RECONVERGENT B2, `(.L_x_176) ;  /* 0x000000d000027945 */ /* 0x000fe60003800200 */
[----:B------:R-:W-:Y:S01]  /*4e70*/  UISETP.NE.AND UP0, UPT, UR5, URZ, UPT ;  /* 0x000000ff0500728c */ /* 0x000fe2000bf05270 */
[----:B0-----:R-:W-:-:S04]  /*4e80*/  FFMA R0, R3, -R20, 1 ;  /* 0x3f80000003007423 */ /* 0x001fc80000000814 */
[----:B------:R-:W-:Y:S01]  /*4e90*/  FFMA R0, R3, R0, R3 ;  /* 0x0000000003007223 */ /* 0x000fe20000000003 */
[----:B--2---:R-:W0:Y:S03]  /*4ea0*/  FCHK P0, R6, R20 ;  /* 0x0000001406007302 */ /* 0x004e260000000000 */
        /* <DEDUP_REMOVED lines=8> */
.L_x_177:
[----:B------:R-:W-:Y:S05]  /*4f30*/  BSYNC.RECONVERGENT B2 ;  /* 0x0000000000027941 */ /* 0x000fea0003800200 */
.L_x_176:
[----:B------:R0:W-:Y:S01]  /*4f40*/  STG.E desc[UR10][R12.64], R0 ;  /* 0x000000000c007986 */ /* 0x0001e2000c10190a */
[----:B------:R-:W-:Y:S01]  /*4f50*/  IADD3 R7, PT, PT, R7, UR7, RZ ;  /* 0x0000000707077c10 */ /* 0x000fe2000fffe0ff */
[----:B------:R-:W-:Y:S06]  /*4f60*/  BRA.U UP0, `(.L_x_178) ;  /* 0xfffffffd00ac7547 */ /* 0x000fec000b83ffff */
[----:B------:R-:W-:Y:S05]  /*4f70*/  EXIT ;  /* 0x000000000000794d */ /* 0x000fea0003800000 */
        .weak           $__internal_0_$__cuda_sm20_sqrt_rn_f32_slowpath
        .type           $__internal_0_$__cuda_sm20_sqrt_rn_f32_slowpath,@function
        .size           $__internal_0_$__cuda_sm20_sqrt_rn_f32_slowpath,($__internal_1_$__cuda_sm3x_div_rn_noftz_f32_slowpath - $__internal_0_$__cuda_sm20_sqrt_rn_f32_slowpath)
$__internal_0_$__cuda_sm20_sqrt_rn_f32_slowpath:
[----:B------:R-:W-:-:S13]  /*4f80*/  LOP3.LUT P1, RZ, R25, 0x7fffffff, RZ, 0xc0, !PT ;  /* 0x7fffffff19ff7812 */ /* 0x000fda000782c0ff */
[----:B------:R-:W-:Y:S01]  /*4f90*/  @!P1 MOV R0, R25 ;  /* 0x0000001900009202 */ /* 0x000fe20000000f00 */
[----:B------:R-:W-:Y:S06]  /*4fa0*/  @!P1 BRA `(.L_x_179) ;  /* 0x0000000000409947 */ /* 0x000fec0003800000 */
[----:B------:R-:W-:-:S13]  /*4fb0*/  FSETP.GEU.FTZ.AND P1, PT, R25, RZ, PT ;  /* 0x000000ff1900720b */ /* 0x000fda0003f3e000 */
[----:B------:R-:W-:Y:S01]  /*4fc0*/  @!P1 MOV R0, 0x7fffffff ;  /* 0x7fffffff00009802 */ /* 0x000fe20000000f00 */
[----:B------:R-:W-:Y:S06]  /*4fd0*/  @!P1 BRA `(.L_x_179) ;  /* 0x0000000000349947 */ /* 0x000fec0003800000 */
[----:B------:R-:W-:-:S13]  /*4fe0*/  FSETP.GTU.FTZ.AND P1, PT, |R25|, +INF , PT ;  /* 0x7f8000001900780b */ /* 0x000fda0003f3c200 */
[----:B------:R-:W-:Y:S01]  /*4ff0*/  @P1 FADD.FTZ R0, R25, 1 ;  /* 0x3f80000019001421 */ /* 0x000fe20000010000 */
[----:B------:R-:W-:Y:S06]  /*5000*/  @P1 BRA `(.L_x_179) ;  /* 0x0000000000281947 */ /* 0x000fec0003800000 */
[----:B------:R-:W-:-:S13]  /*5010*/  FSETP.NEU.FTZ.AND P1, PT, |R25|, +INF , PT ;  /* 0x7f8000001900780b */ /* 0x000fda0003f3d200 */
[----:B------:R-:W-:-:S04]  /*5020*/  @P1 FFMA R2, R25, 1.84467440737095516160e+19, RZ ;  /* 0x5f80000019021823 */ /* 0x000fc800000000ff */
[----:B------:R-:W0:Y:S02]  /*5030*/  @P1 MUFU.RSQ R3, R2 ;  /* 0x0000000200031308 */ /* 0x000e240000001400 */
[----:B0-----:R-:W-:Y:S01]  /*5040*/  @P1 FMUL.FTZ R5, R2, R3 ;  /* 0x0000000302051220 */ /* 0x001fe20000410000 */
[----:B------:R-:W-:-:S03]  /*5050*/  @P1 FMUL.FTZ R3, R3, 0.5 ;  /* 0x3f00000003031820 */ /* 0x000fc60000410000 */
[----:B------:R-:W-:-:S04]  /*5060*/  @P1 FADD.FTZ R0, -R5, -RZ ;  /* 0x800000ff05001221 */ /* 0x000fc80000010100 */
[----:B------:R-:W-:Y:S01]  /*5070*/  @P1 FFMA R4, R5, R0, R2 ;  /* 0x0000000005041223 */ /* 0x000fe20000000002 */
[----:B------:R-:W-:-:S03]  /*5080*/  @!P1 MOV R0, R25 ;  /* 0x0000001900009202 */ /* 0x000fc60000000f00 */
[----:B------:R-:W-:-:S04]  /*5090*/  @P1 FFMA R3, R4, R3, R5 ;  /* 0x0000000304031223 */ /* 0x000fc80000000005 */
[----:B------:R-:W-:-:S07]  /*50a0*/  @P1 FMUL.FTZ R0, R3, 2.3283064365386962891e-10 ;  /* 0x2f80000003001820 */ /* 0x000fce0000410000 */
.L_x_179:
[----:B------:R-:W-:Y:S01]  /*50b0*/  HFMA2 R3, -RZ, RZ, 0, 0 ;  /* 0x00000000ff037431 */ /* 0x000fe200000001ff */
[----:B------:R-:W-:-:S04]  /*50c0*/  MOV R2, R9 ;  /* 0x0000000900027202 */ /* 0x000fc80000000f00 */
[----:B------:R-:W-:Y:S05]  /*50d0*/  RET.REL.NODEC R2 `(_Z14normalize_rowsiiiPfS_) ;  /* 0xffffffac02c87950 */ /* 0x000fea0003c3ffff */
        .weak           $__internal_1_$__cuda_sm3x_div_rn_noftz_f32_slowpath
        .type           $__internal_1_$__cuda_sm3x_div_rn_noftz_f32_slowpath,@function
        .size           $__internal_1_$__cuda_sm3x_div_rn_noftz_f32_slowpath,(.L_x_193 - $__internal_1_$__cuda_sm3x_div_rn_noftz_f32_slowpath)
$__internal_1_$__cuda_sm3x_div_rn_noftz_f32_slowpath:
[----:B------:R-:W-:Y:S01]  /*50e0*/  SHF.R.U32.HI R2, RZ, 0x17, R0 ;  /* 0x00000017ff027819 */ /* 0x000fe20000011600 */
[----:B------:R-:W-:Y:S01]  /*50f0*/  BSSY.RECONVERGENT B0, `(.L_x_180) ;  /* 0x0000062000007945 */ /* 0x000fe20003800200 */
[----:B------:R-:W-:Y:S02]  /*5100*/  SHF.R.U32.HI R19, RZ, 0x17, R3 ;  /* 0x00000017ff137819 */ /* 0x000fe40000011603 */
[----:B------:R-:W-:Y:S02]  /*5110*/  LOP3.LUT R2, R2, 0xff, RZ, 0xc0, !PT ;  /* 0x000000ff02027812 */ /* 0x000fe400078ec0ff */
[----:B------:R-:W-:Y:S02]  /*5120*/  LOP3.LUT R19, R19, 0xff, RZ, 0xc0, !PT ;  /* 0x000000ff13137812 */ /* 0x000fe400078ec0ff */
[----:B------:R-:W-:Y:S02]  /*5130*/  IADD3 R18, PT, PT, R2, -0x1, RZ ;  /* 0xffffffff02127810 */ /* 0x000fe40007ffe0ff */
[----:B------:R-:W-:-:S02]  /*5140*/  IADD3 R11, PT, PT, R19, -0x1, RZ ;  /* 0xffffffff130b7810 */ /* 0x000fc40007ffe0ff */
[----:B------:R-:W-:-:S04]  /*5150*/  ISETP.GT.U32.AND P0, PT, R18, 0xfd, PT ;  /* 0x000000fd1200780c */ /* 0x000fc80003f04070 */
[----:B------:R-:W-:-:S13]  /*5160*/  ISETP.GT.U32.OR P0, PT, R11, 0xfd, P0 ;  /* 0x000000fd0b00780c */ /* 0x000fda0000704470 */
[----:B------:R-:W-:Y:S01]  /*5170*/  @!P0 MOV R9, RZ ;  /* 0x000000ff00098202 */ /* 0x000fe20000000f00 */
[----:B------:R-:W-:Y:S06]  /*5180*/  @!P0 BRA `(.L_x_181) ;  /* 0x00000000005c8947 */ /* 0x000fec0003800000 */
[----:B------:R-:W-:Y:S02]  /*5190*/  FSETP.GTU.FTZ.AND P0, PT, |R3|, +INF , PT ;  /* 0x7f8000000300780b */ /* 0x000fe40003f1c200 */
[----:B------:R-:W-:-:S04]  /*51a0*/  FSETP.GTU.FTZ.AND P1, PT, |R0|, +INF , PT ;  /* 0x7f8000000000780b */ /* 0x000fc80003f3c200 */
[----:B------:R-:W-:-:S13]  /*51b0*/  PLOP3.LUT P0, PT, P0, P1, PT, 0xf8, 0x8f ;  /* 0x00000000008f781c */ /* 0x000fda0000703f70 */
[----:B------:R-:W-:Y:S05]  /*51c0*/  @P0 BRA `(.L_x_182) ;  /* 0x00000004004c0947 */ /* 0x000fea0003800000 */
[----:B------:R-:W-:-:S13]  /*51d0*/  LOP3.LUT P0, RZ, R0, 0x7fffffff, R3, 0xc8, !PT ;  /* 0x7fffffff00ff7812 */ /* 0x000fda000780c803 */
[----:B------:R-:W-:Y:S05]  /*51e0*/  @!P0 BRA `(.L_x_183) ;  /* 0x00000004003c8947 */ /* 0x000fea0003800000 */
[C---:B------:R-:W-:Y:S02]  /*51f0*/  FSETP.NEU.FTZ.AND P2, PT, |R3|.reuse, +INF , PT ;  /* 0x7f8000000300780b */ /* 0x040fe40003f5d200 */
[----:B------:R-:W-:Y:S02]  /*5200*/  FSETP.NEU.FTZ.AND P1, PT, |R0|, +INF , PT ;  /* 0x7f8000000000780b */ /* 0x000fe40003f3d200 */
[----:B------:R-:W-:-:S11]  /*5210*/  FSETP.NEU.FTZ.AND P0, PT, |R3|, +INF , PT ;  /* 0x7f8000000300780b */ /* 0x000fd60003f1d200 */
[----:B------:R-:W-:Y:S05]  /*5220*/  @!P1 BRA !P2, `(.L_x_183) ;  /* 0x00000004002c9947 */ /* 0x000fea0005000000 */
[----:B------:R-:W-:-:S04]  /*5230*/  LOP3.LUT P2, RZ, R3, 0x7fffffff, RZ, 0xc0, !PT ;  /* 0x7fffffff03ff7812 */ /* 0x000fc8000784c0ff */
[----:B------:R-:W-:-:S13]  /*5240*/  PLOP3.LUT P1, PT, P1, P2, PT, 0x2f, 0xf2 ;  /* 0x0000000000f2781c */ /* 0x000fda0000f24577 */
[----:B------:R-:W-:Y:S05]  /*5250*/  @P1 BRA `(.L_x_184) ;  /* 0x0000000400181947 */ /* 0x000fea0003800000 */
[----:B------:R-:W-:-:S04]  /*5260*/  LOP3.LUT P1, RZ, R0, 0x7fffffff, RZ, 0xc0, !PT ;  /* 0x7fffffff00ff7812 */ /* 0x000fc8000782c0ff */
[----:B------:R-:W-:-:S13]  /*5270*/  PLOP3.LUT P0, PT, P0, P1, PT, 0x2f, 0xf2 ;  /* 0x0000000000f2781c */ /* 0x000fda0000702577 */
[----:B------:R-:W-:Y:S05]  /*5280*/  @P0 BRA `(.L_x_185) ;  /* 0x0000000400000947 */ /* 0x000fea0003800000 */
[----:B------:R-:W-:Y:S02]  /*5290*/  ISETP.GE.AND P0, PT, R11, RZ, PT ;  /* 0x000000ff0b00720c */ /* 0x000fe40003f06270 */
[----:B------:R-:W-:-:S11]  /*52a0*/  ISETP.GE.AND P1, PT, R18, RZ, PT ;  /* 0x000000ff1200720c */ /* 0x000fd60003f26270 */
[----:B------:R-:W-:Y:S01]  /*52b0*/  @P0 MOV R9, RZ ;  /* 0x000000ff00090202 */ /* 0x000fe20000000f00 */
[----:B------:R-:W-:Y:S01]  /*52c0*/  @!P0 FFMA R3, R3, 1.84467440737095516160e+19, RZ ;  /* 0x5f80000003038823 */ /* 0x000fe200000000ff */
[----:B------:R-:W-:Y:S01]  /*52d0*/  @!P0 MOV R9, 0xffffffc0 ;  /* 0xffffffc000098802 */ /* 0x000fe20000000f00 */
[----:B------:R-:W-:-:S03]  /*52e0*/  @!P1 FFMA R0, R0, 1.84467440737095516160e+19, RZ ;  /* 0x5f80000000009823 */ /* 0x000fc600000000ff */
[----:B------:R-:W-:-:S07]  /*52f0*/  @!P1 IADD3 R9, PT, PT, R9, 0x40, RZ ;  /* 0x0000004009099810 */ /* 0x000fce0007ffe0ff */
.L_x_181:
[----:B------:R-:W-:Y:S01]  /*5300*/  LEA R11, R2, 0xc0800000, 0x17 ;  /* 0xc0800000020b7811 */ /* 0x000fe200078eb8ff */
[----:B------:R-:W-:Y:S01]  /*5310*/  BSSY.RECONVERGENT B1, `(.L_x_186) ;  /* 0x0000036000017945 */ /* 0x000fe20003800200 */
[----:B------:R-:W-:Y:S02]  /*5320*/  IADD3 R19, PT, PT, R19, -0x7f, RZ ;  /* 0xffffff8113137810 */ /* 0x000fe40007ffe0ff */
[----:B------:R-:W-:-:S03]  /*5330*/  IADD3 R22, PT, PT, -R11, R0, RZ ;  /* 0x000000000b167210 */ /* 0x000fc60007ffe1ff */
[C---:B------:R-:W-:Y:S01]  /*5340*/  IMAD R0, R19.reuse, -0x800000, R3 ;  /* 0xff80000013007824 */ /* 0x040fe200078e0203 */
[----:B------:R0:W1:Y:S01]  /*5350*/  MUFU.RCP R18, R22 ;  /* 0x0000001600127308 */ /* 0x0000620000001000 */
[----:B------:R-:W-:Y:S01]  /*5360*/  FADD.FTZ R11, -R22, -RZ ;  /* 0x800000ff160b7221 */ /* 0x000fe20000010100 */
[----:B0-----:R-:W-:-:S04]  /*5370*/  IADD3 R22, PT, PT, R19, 0x7f, -R2 ;  /* 0x0000007f13167810 */ /* 0x001fc80007ffe802 */
[----:B------:R-:W-:Y:S01]  /*5380*/  IADD3 R9, PT, PT, R22, R9, RZ ;  /* 0x0000000916097210 */ /* 0x000fe20007ffe0ff */
[----:B-1----:R-:W-:-:S04]  /*5390*/  FFMA R21, R18, R11, 1 ;  /* 0x3f80000012157423 */ /* 0x002fc8000000000b */
[----:B------:R-:W-:-:S04]  /*53a0*/  FFMA R21, R18, R21, R18 ;  /* 0x0000001512157223 */ /* 0x000fc80000000012 */
[----:B------:R-:W-:-:S04]  /*53b0*/  FFMA R18, R0, R21, RZ ;  /* 0x0000001500127223 */ /* 0x000fc800000000ff */
[----:B------:R-:W-:-:S04]  /*53c0*/  FFMA R3, R11, R18, R0 ;  /* 0x000000120b037223 */ /* 0x000fc80000000000 */
[----:B------:R-:W-:-:S04]  /*53d0*/  FFMA R18, R21, R3, R18 ;  /* 0x0000000315127223 */ /* 0x000fc80000000012 */
[----:B------:R-:W-:-:S04]  /*53e0*/  FFMA R11, R11, R18, R0 ;  /* 0x000000120b0b7223 */ /* 0x000fc80000000000 */
[----:B------:R-:W-:-:S05]  /*53f0*/  FFMA R0, R21, R11, R18 ;  /* 0x0000000b15007223 */ /* 0x000fca0000000012 */
[----:B------:R-:W-:-:S04]  /*5400*/  SHF.R.U32.HI R2, RZ, 0x17, R0 ;  /* 0x00000017ff027819 */ /* 0x000fc80000011600 */
[----:B------:R-:W-:-:S04]  /*5410*/  LOP3.LUT R2, R2, 0xff, RZ, 0xc0, !PT ;  /* 0x000000ff02027812 */ /* 0x000fc800078ec0ff */
[----:B------:R-:W-:-:S04]  /*5420*/  IADD3 R2, PT, PT, R2, R9, RZ ;  /* 0x0000000902027210 */ /* 0x000fc80007ffe0ff */
[----:B------:R-:W-:-:S04]  /*5430*/  IADD3 R3, PT, PT, R2, -0x1, RZ ;  /* 0xffffffff02037810 */ /* 0x000fc80007ffe0ff */
[----:B------:R-:W-:-:S13]  /*5440*/  ISETP.GE.U32.AND P0, PT, R3, 0xfe, PT ;  /* 0x000000fe0300780c */ /* 0x000fda0003f06070 */
[----:B------:R-:W-:Y:S05]  /*5450*/  @!P0 BRA `(.L_x_187) ;  /* 0x0000000000808947 */ /* 0x000fea0003800000 */
[----:B------:R-:W-:-:S13]  /*5460*/  ISETP.GT.AND P0, PT, R2, 0xfe, PT ;  /* 0x000000fe0200780c */ /* 0x000fda0003f04270 */
[----:B------:R-:W-:Y:S05]  /*5470*/  @P0 BRA `(.L_x_188) ;  /* 0x00000000006c0947 */ /* 0x000fea0003800000 */
[----:B------:R-:W-:-:S13]  /*5480*/  ISETP.GE.AND P0, PT, R2, 0x1, PT ;  /* 0x000000010200780c */ /* 0x000fda0003f06270 */
[----:B------:R-:W-:Y:S05]  /*5490*/  @P0 BRA `(.L_x_189) ;  /* 0x0000000000740947 */ /* 0x000fea0003800000 */
[----:B------:R-:W-:Y:S02]  /*54a0*/  ISETP.GE.AND P0, PT, R2, -0x18, PT ;  /* 0xffffffe80200780c */ /* 0x000fe40003f06270 */
[----:B------:R-:W-:-:S11]  /*54b0*/  LOP3.LUT R0, R0, 0x80000000, RZ, 0xc0, !PT ;  /* 0x8000000000007812 */ /* 0x000fd600078ec0ff */
[----:B------:R-:W-:Y:S05]  /*54c0*/  @!P0 BRA `(.L_x_189) ;  /* 0x0000000000688947 */ /* 0x000fea0003800000 */
[CCC-:B------:R-:W-:Y:S01]  /*54d0*/  FFMA.RZ R3, R21.reuse, R11.reuse, R18.reuse ;  /* 0x0000000b15037223 */ /* 0x1c0fe2000000c012 */
[CCC-:B------:R-:W-:Y:S01]  /*54e0*/  FFMA.RP R9, R21.reuse, R11.reuse, R18.reuse ;  /* 0x0000000b15097223 */ /* 0x1c0fe20000008012 */
[----:B------:R-:W-:Y:S01]  /*54f0*/  FFMA.RM R18, R21, R11, R18 ;  /* 0x0000000b15127223 */ /* 0x000fe20000004012 */
[C---:B------:R-:W-:Y:S02]  /*5500*/  IADD3 R11, PT, PT, R2.reuse, 0x20, RZ ;  /* 0x00000020020b7810 */ /* 0x040fe40007ffe0ff */
[----:B------:R-:W-:Y:S02]  /*5510*/  LOP3.LUT R3, R3, 0x7fffff, RZ, 0xc0, !PT ;  /* 0x007fffff03037812 */ /* 0x000fe400078ec0ff */
[C---:B------:R-:W-:Y:S02]  /*5520*/  ISETP.NE.AND P2, PT, R2.reuse, RZ, PT ;  /* 0x000000ff0200720c */ /* 0x040fe40003f45270 */
[----:B------:R-:W-:Y:S02]  /*5530*/  LOP3.LUT R22, R3, 0x800000, RZ, 0xfc, !PT ;  /* 0x0080000003167812 */ /* 0x000fe400078efcff */
[----:B------:R-:W-:-:S02]  /*5540*/  ISETP.NE.AND P1, PT, R2, RZ, PT ;  /* 0x000000ff0200720c */ /* 0x000fc40003f25270 */
[----:B------:R-:W-:Y:S02]  /*5550*/  IADD3 R2, PT, PT, -R2, RZ, RZ ;  /* 0x000000ff02027210 */ /* 0x000fe40007ffe1ff */
[----:B------:R-:W-:Y:S02]  /*5560*/  SHF.L.U32 R11, R22, R11, RZ ;  /* 0x0000000b160b7219 */ /* 0x000fe400000006ff */
[----:B------:R-:W-:Y:S02]  /*5570*/  FSETP.NEU.FTZ.AND P0, PT, R9, R18, PT ;  /* 0x000000120900720b */ /* 0x000fe40003f1d000 */
[----:B------:R-:W-:Y:S02]  /*5580*/  SEL R9, R2, RZ, P2 ;  /* 0x000000ff02097207 */ /* 0x000fe40001000000 */
[----:B------:R-:W-:Y:S02]  /*5590*/  ISETP.NE.AND P1, PT, R11, RZ, P1 ;  /* 0x000000ff0b00720c */ /* 0x000fe40000f25270 */
[----:B------:R-:W-:-:S02]  /*55a0*/  SHF.R.U32.HI R9, RZ, R9, R22 ;  /* 0x00000009ff097219 */ /* 0x000fc40000011616 */
[----:B------:R-:W-:Y:S02]  /*55b0*/  PLOP3.LUT P0, PT, P0, P1, PT, 0xf8, 0x8f ;  /* 0x00000000008f781c */ /* 0x000fe40000703f70 */
[----:B------:R-:W-:Y:S02]  /*55c0*/  SHF.R.U32.HI R3, RZ, 0x1, R9 ;  /* 0x00000001ff037819 */ /* 0x000fe40000011609 */
[----:B------:R-:W-:-:S04]  /*55d0*/  SEL R2, RZ, 0x1, !P0 ;  /* 0x00000001ff027807 */ /* 0x000fc80004000000 */
[----:B------:R-:W-:-:S04]  /*55e0*/  LOP3.LUT R2, R2, 0x1, R3, 0xf8, !PT ;  /* 0x0000000102027812 */ /* 0x000fc800078ef803 */
[----:B------:R-:W-:-:S04]  /*55f0*/  LOP3.LUT R2, R2, R9, RZ, 0xc0, !PT ;  /* 0x0000000902027212 */ /* 0x000fc800078ec0ff */
[----:B------:R-:W-:-:S04]  /*5600*/  IADD3 R3, PT, PT, R3, R2, RZ ;  /* 0x0000000203037210 */ /* 0x000fc80007ffe0ff */
[----:B------:R-:W-:Y:S01]  /*5610*/  LOP3.LUT R0, R3, R0, RZ, 0xfc, !PT ;  /* 0x0000000003007212 */ /* 0x000fe200078efcff */
[----:B------:R-:W-:Y:S06]  /*5620*/  BRA `(.L_x_189) ;  /* 0x0000000000107947 */ /* 0x000fec0003800000 */
.L_x_188:
[----:B------:R-:W-:-:S04]  /*5630*/  LOP3.LUT R0, R0, 0x80000000, RZ, 0xc0, !PT ;  /* 0x8000000000007812 */ /* 0x000fc800078ec0ff */
[----:B------:R-:W-:Y:S01]  /*5640*/  LOP3.LUT R0, R0, 0x7f800000, RZ, 0xfc, !PT ;  /* 0x7f80000000007812 */ /* 0x000fe200078efcff */
[----:B------:R-:W-:Y:S06]  /*5650*/  BRA `(.L_x_189) ;  /* 0x0000000000047947 */ /* 0x000fec0003800000 */
.L_x_187:
[----:B------:R-:W-:-:S07]  /*5660*/  LEA R0, R9, R0, 0x17 ;  /* 0x0000000009007211 */ /* 0x000fce00078eb8ff */
.L_x_189:
[----:B------:R-:W-:Y:S05]  /*5670*/  BSYNC.RECONVERGENT B1 ;  /* 0x0000000000017941 */ /* 0x000fea0003800200 */
.L_x_186:
[----:B------:R-:W-:Y:S05]  /*5680*/  BRA `(.L_x_190) ;  /* 0x0000000000207947 */ /* 0x000fea0003800000 */
.L_x_185:
[----:B------:R-:W-:-:S04]  /*5690*/  LOP3.LUT R0, R0, 0x80000000, R3, 0x48, !PT ;  /* 0x8000000000007812 */ /* 0x000fc800078e4803 */
[----:B------:R-:W-:Y:S01]  /*56a0*/  LOP3.LUT R0, R0, 0x7f800000, RZ, 0xfc, !PT ;  /* 0x7f80000000007812 */ /* 0x000fe200078efcff */
[----:B------:R-:W-:Y:S06]  /*56b0*/  BRA `(.L_x_190) ;  /* 0x0000000000147947 */ /* 0x000fec0003800000 */
.L_x_184:
[----:B------:R-:W-:Y:S01]  /*56c0*/  LOP3.LUT R0, R0, 0x80000000, R3, 0x48, !PT ;  /* 0x8000000000007812 */ /* 0x000fe200078e4803 */
[----:B------:R-:W-:Y:S06]  /*56d0*/  BRA `(.L_x_190) ;  /* 0x00000000000c7947 */ /* 0x000fec0003800000 */
.L_x_183:
[----:B------:R-:W0:Y:S01]  /*56e0*/  MUFU.RSQ R0, -QNAN ;  /* 0xffc0000000007908 */ /* 0x000e220000001400 */
[----:B------:R-:W-:Y:S05]  /*56f0*/  BRA `(.L_x_190) ;  /* 0x0000000000047947 */ /* 0x000fea0003800000 */
.L_x_182:
[----:B------:R-:W-:-:S07]  /*5700*/  FADD.FTZ R0, R3, R0 ;  /* 0x0000000003007221 */ /* 0x000fce0000010000 */
.L_x_190:
[----:B------:R-:W-:Y:S05]  /*5710*/  BSYNC.RECONVERGENT B0 ;  /* 0x0000000000007941 */ /* 0x000fea0003800200 */
.L_x_180:
[----:B------:R-:W-:-:S04]  /*5720*/  HFMA2 R11, -RZ, RZ, 0, 0 ;  /* 0x00000000ff0b7431 */ /* 0x000fc800000001ff */
[----:B0-----:R-:W-:Y:S05]  /*5730*/  RET.REL.NODEC R10 `(_Z14normalize_rowsiiiPfS_) ;  /* 0xffffffa80a307950 */ /* 0x001fea0003c3ffff */
.L_x_191:
        /* <DEDUP_REMOVED lines=12> */
.L_x_193:


//--------------------- .nv.shared.reserved.0     --------------------------
	.section	.nv.shared.reserved.0,"aw",@nobits
	.weak		__nv_reservedSMEM_offset_0_alias
	.size		__nv_reservedSMEM_offset_0_alias, 0, 64
	.other		__nv_reservedSMEM_offset_0_alias,@"STO_CUDA_RESERVED_SHARED STV_DEFAULT"
__nv_reservedSMEM_offset_0_alias:
	.zero		0
	.zero		64


//--------------------- .nv.constant0._Z16calculate_resultiiiPfS_ --------------------------
	.section	.nv.constant0._Z16calculate_resultiiiPfS_,"a",@progbits
	.sectionflags	@""
	.align	4
.nv.constant0._Z16calculate_resultiiiPfS_:
	.zero		928


//--------------------- .nv.constant0._Z14normalize_rowsiiiPfS_ --------------------------
	.section	.nv.constant0._Z14normalize_rowsiiiPfS_,"a",@progbits
	.sectionflags	@""
	.align	4
.nv.constant0._Z14normalize_rowsiiiPfS_:
	.zero		928


//--------------------- SYMBOLS --------------------------

	.type		.nv.reservedSmem.offset0,@object
	.size		.nv.reservedSmem.offset0,0x4
